	.target	sm_90a

	.elftype	@"ET_EXEC"


//--------------------- .note.nv.tkinfo           --------------------------
	.section	.note.nv.tkinfo,"",@"SHT_NOTE"
	.sectionflags	@"SHF_NOTE_NV_TKINFO"
	.tkinfo
        /*0018*/ 	.word	0x00000002
        /*0030*/ 	.string	""
        /*0030*/ 	.string	"ptxas"
        /*0030*/ 	.string	"Cuda compilation tools, release 13.0, V13.0.88"
        /*0030*/ 	.string	"Build cuda_13.0.r13.0/compiler.36424714_0"
        /*0030*/ 	.string	"-arch sm_90a -m 64 "



//--------------------- .note.nv.cuinfo           --------------------------
	.section	.note.nv.cuinfo,"",@"SHT_NOTE"
	.sectionflags	@"SHF_NOTE_NV_CUINFO"
        /*0018*/ 	.short	0x0002
        /*001a*/ 	.short	0x005a
        /*001c*/ 	.short	0x0082
	.zero		2


//--------------------- .nv.info                  --------------------------
	.section	.nv.info,"",@"SHT_CUDA_INFO"
	.align	4


	//----- nvinfo : EIATTR_REGCOUNT
	.align		4
        /*0000*/ 	.byte	0x04, 0x2f
        /*0002*/ 	.short	(.L_12 - .L_11)
	.align		4
.L_11:
        /*0004*/ 	.word	index@(_ZN7cutlass13device_kernelINS_4conv6kernel13ConvUniversalINS1_16ConvProblemShapeILNS1_8OperatorE0ELi3EEENS1_10collective14CollectiveConvINS1_46MainloopSm90TmaGmmaWarpSpecializedImplicitGemmILS5_0ELi4ELi3EN4cute5tupleIJNSA_1CILi2EEENSC_ILi1EEESE_EEENS1_36KernelImplicitTmaWarpSpecializedSm90ELi1EEENSB_IJNSC_ILi256EEENSC_ILi128EEENSB_IJNSC_ILi32EEEEEEEEENS_10tfloat32_tESN_NSA_8TiledMMAINSA_8MMA_AtomIJNSA_4SM904GMMA30MMA_64x128x8_F32TF32TF32_SS_TNILNSR_7ScaleInE1ELST_1EEEEEENSA_6LayoutINSB_IJSE_SE_SE_EEENSB_IJNSC_ILi0EEESY_SY_EEEEENSB_IJNSA_10UnderscoreES11_S11_EEEEENS7_6detail26Sm90ImplicitGemmTileTraitsINSA_20SM90_TMA_LOAD_IM2COLENSA_14ComposedLayoutINSA_7SwizzleILi3ELi4ELi3EEENSA_18smem_ptr_flag_bitsILi32EEENSW_INSB_IJNSB_IJNSC_ILi8EEESK_EEENSB_IJSK_SE_EEENSB_IJSE_NSC_ILi4EEEEEEEEENSB_IJNSB_IJSK_SI_EEENSB_IJSE_SY_EEENSB_IJSY_NSC_ILi8192EEEEEEEEEEEEEvEENS15_INSA_23SM90_TMA_LOAD_MULTICASTENS17_IS19_S1B_NSW_INSB_IJNSB_IJS1C_NSC_ILi16EEEEEES1E_S1G_EEENSB_IJS1I_S1J_NSB_IJSY_NSC_ILi4096EEEEEEEEEEEEEvEEEENS_8epilogue10collective6detail29Sm90TmaWarpSpecializedAdapterINS22_15DefaultEpilogueISN_NSB_IJNSB_IJllllEEESE_SY_EEES27_NS21_6thread17LinearCombinationISN_Li1EffLNS28_9ScaleType4KindE0ELNS_15FloatRoundStyleE2ESN_EENS_4gemm15EpilogueDefaultEEEEEvvEEEEvNT_6ParamsE)
        /*0008*/ 	.word	0x000000ff


	//----- nvinfo : EIATTR_FRAME_SIZE
	.align		4
.L_12:
        /*000c*/ 	.byte	0x04, 0x11
        /*000e*/ 	.short	(.L_14 - .L_13)
	.align		4
.L_13:
        /*0010*/ 	.word	index@(_ZN7cutlass13device_kernelINS_4conv6kernel13ConvUniversalINS1_16ConvProblemShapeILNS1_8OperatorE0ELi3EEENS1_10collective14CollectiveConvINS1_46MainloopSm90TmaGmmaWarpSpecializedImplicitGemmILS5_0ELi4ELi3EN4cute5tupleIJNSA_1CILi2EEENSC_ILi1EEESE_EEENS1_36KernelImplicitTmaWarpSpecializedSm90ELi1EEENSB_IJNSC_ILi256EEENSC_ILi128EEENSB_IJNSC_ILi32EEEEEEEEENS_10tfloat32_tESN_NSA_8TiledMMAINSA_8MMA_AtomIJNSA_4SM904GMMA30MMA_64x128x8_F32TF32TF32_SS_TNILNSR_7ScaleInE1ELST_1EEEEEENSA_6LayoutINSB_IJSE_SE_SE_EEENSB_IJNSC_ILi0EEESY_SY_EEEEENSB_IJNSA_10UnderscoreES11_S11_EEEEENS7_6detail26Sm90ImplicitGemmTileTraitsINSA_20SM90_TMA_LOAD_IM2COLENSA_14ComposedLayoutINSA_7SwizzleILi3ELi4ELi3EEENSA_18smem_ptr_flag_bitsILi32EEENSW_INSB_IJNSB_IJNSC_ILi8EEESK_EEENSB_IJSK_SE_EEENSB_IJSE_NSC_ILi4EEEEEEEEENSB_IJNSB_IJSK_SI_EEENSB_IJSE_SY_EEENSB_IJSY_NSC_ILi8192EEEEEEEEEEEEEvEENS15_INSA_23SM90_TMA_LOAD_MULTICASTENS17_IS19_S1B_NSW_INSB_IJNSB_IJS1C_NSC_ILi16EEEEEES1E_S1G_EEENSB_IJS1I_S1J_NSB_IJSY_NSC_ILi4096EEEEEEEEEEEEEvEEEENS_8epilogue10collective6detail29Sm90TmaWarpSpecializedAdapterINS22_15DefaultEpilogueISN_NSB_IJNSB_IJllllEEESE_SY_EEES27_NS21_6thread17LinearCombinationISN_Li1EffLNS28_9ScaleType4KindE0ELNS_15FloatRoundStyleE2ESN_EENS_4gemm15EpilogueDefaultEEEEEvvEEEEvNT_6ParamsE)
        /*0014*/ 	.word	0x000003f0


	//----- nvinfo : EIATTR_MIN_STACK_SIZE
	.align		4
.L_14:
        /*0018*/ 	.byte	0x04, 0x12
        /*001a*/ 	.short	(.L_16 - .L_15)
	.align		4
.L_15:
        /*001c*/ 	.word	index@(_ZN7cutlass13device_kernelINS_4conv6kernel13ConvUniversalINS1_16ConvProblemShapeILNS1_8OperatorE0ELi3EEENS1_10collective14CollectiveConvINS1_46MainloopSm90TmaGmmaWarpSpecializedImplicitGemmILS5_0ELi4ELi3EN4cute5tupleIJNSA_1CILi2EEENSC_ILi1EEESE_EEENS1_36KernelImplicitTmaWarpSpecializedSm90ELi1EEENSB_IJNSC_ILi256EEENSC_ILi128EEENSB_IJNSC_ILi32EEEEEEEEENS_10tfloat32_tESN_NSA_8TiledMMAINSA_8MMA_AtomIJNSA_4SM904GMMA30MMA_64x128x8_F32TF32TF32_SS_TNILNSR_7ScaleInE1ELST_1EEEEEENSA_6LayoutINSB_IJSE_SE_SE_EEENSB_IJNSC_ILi0EEESY_SY_EEEEENSB_IJNSA_10UnderscoreES11_S11_EEEEENS7_6detail26Sm90ImplicitGemmTileTraitsINSA_20SM90_TMA_LOAD_IM2COLENSA_14ComposedLayoutINSA_7SwizzleILi3ELi4ELi3EEENSA_18smem_ptr_flag_bitsILi32EEENSW_INSB_IJNSB_IJNSC_ILi8EEESK_EEENSB_IJSK_SE_EEENSB_IJSE_NSC_ILi4EEEEEEEEENSB_IJNSB_IJSK_SI_EEENSB_IJSE_SY_EEENSB_IJSY_NSC_ILi8192EEEEEEEEEEEEEvEENS15_INSA_23SM90_TMA_LOAD_MULTICASTENS17_IS19_S1B_NSW_INSB_IJNSB_IJS1C_NSC_ILi16EEEEEES1E_S1G_EEENSB_IJS1I_S1J_NSB_IJSY_NSC_ILi4096EEEEEEEEEEEEEvEEEENS_8epilogue10collective6detail29Sm90TmaWarpSpecializedAdapterINS22_15DefaultEpilogueISN_NSB_IJNSB_IJllllEEESE_SY_EEES27_NS21_6thread17LinearCombinationISN_Li1EffLNS28_9ScaleType4KindE0ELNS_15FloatRoundStyleE2ESN_EENS_4gemm15EpilogueDefaultEEEEEvvEEEEvNT_6ParamsE)
        /*0020*/ 	.word	0x000003f0
.L_16:


//--------------------- .nv.compat                --------------------------
	.section	.nv.compat,"",@"SHT_CUDA_COMPAT_INFO"
	.align	4
        /*0000*/ 	.byte	0x02, 0x09, 0x01, 0x00, 0x02, 0x02, 0x04, 0x00, 0x02, 0x05, 0x05, 0x00, 0x03, 0x07, 0x01, 0x01
        /*0010*/ 	.byte	0x02, 0x03, 0x01, 0x00, 0x02, 0x06, 0x01, 0x00, 0x04, 0x0b, 0x08, 0x00, 0x00, 0x00, 0x00, 0x00
        /*0020*/ 	.byte	0x00, 0x00, 0x00, 0x00


//--------------------- .nv.info._ZN7cutlass13device_kernelINS_4conv6kernel13ConvUniversalINS1_16ConvProblemShapeILNS1_8OperatorE0ELi3EEENS1_10collective14CollectiveConvINS1_46MainloopSm90TmaGmmaWarpSpecializedImplicitGemmILS5_0ELi4ELi3EN4cute5tupleIJNSA_1CILi2EEENSC_ILi1EEESE_EEENS1_36KernelImplicitTmaWarpSpecializedSm90ELi1EEENSB_IJNSC_ILi256EEENSC_ILi128EEENSB_IJNSC_ILi32EEEEEEEEENS_10tfloat32_tESN_NSA_8TiledMMAINSA_8MMA_AtomIJNSA_4SM904GMMA30MMA_64x128x8_F32TF32TF32_SS_TNILNSR_7ScaleInE1ELST_1EEEEEENSA_6LayoutINSB_IJSE_SE_SE_EEENSB_IJNSC_ILi0EEESY_SY_EEEEENSB_IJNSA_10UnderscoreES11_S11_EEEEENS7_6detail26Sm90ImplicitGemmTileTraitsINSA_20SM90_TMA_LOAD_IM2COLENSA_14ComposedLayoutINSA_7SwizzleILi3ELi4ELi3EEENSA_18smem_ptr_flag_bitsILi32EEENSW_INSB_IJNSB_IJNSC_ILi8EEESK_EEENSB_IJSK_SE_EEENSB_IJSE_NSC_ILi4EEEEEEEEENSB_IJNSB_IJSK_SI_EEENSB_IJSE_SY_EEENSB_IJSY_NSC_ILi8192EEEEEEEEEEEEEvEENS15_INSA_23SM90_TMA_LOAD_MULTICASTENS17_IS19_S1B_NSW_INSB_IJNSB_IJS1C_NSC_ILi16EEEEEES1E_S1G_EEENSB_IJS1I_S1J_NSB_IJSY_NSC_ILi4096EEEEEEEEEEEEEvEEEENS_8epilogue10collective6detail29Sm90TmaWarpSpecializedAdapterINS22_15DefaultEpilogueISN_NSB_IJNSB_IJllllEEESE_SY_EEES27_NS21_6thread17LinearCombinationISN_Li1EffLNS28_9ScaleType4KindE0ELNS_15FloatRoundStyleE2ESN_EENS_4gemm15EpilogueDefaultEEEEEvvEEEEvNT_6ParamsE --------------------------
	.section	.nv.info._ZN7cutlass13device_kernelINS_4conv6kernel13ConvUniversalINS1_16ConvProblemShapeILNS1_8OperatorE0ELi3EEENS1_10collective14CollectiveConvINS1_46MainloopSm90TmaGmmaWarpSpecializedImplicitGemmILS5_0ELi4ELi3EN4cute5tupleIJNSA_1CILi2EEENSC_ILi1EEESE_EEENS1_36KernelImplicitTmaWarpSpecializedSm90ELi1EEENSB_IJNSC_ILi256EEENSC_ILi128EEENSB_IJNSC_ILi32EEEEEEEEENS_10tfloat32_tESN_NSA_8TiledMMAINSA_8MMA_AtomIJNSA_4SM904GMMA30MMA_64x128x8_F32TF32TF32_SS_TNILNSR_7ScaleInE1ELST_1EEEEEENSA_6LayoutINSB_IJSE_SE_SE_EEENSB_IJNSC_ILi0EEESY_SY_EEEEENSB_IJNSA_10UnderscoreES11_S11_EEEEENS7_6detail26Sm90ImplicitGemmTileTraitsINSA_20SM90_TMA_LOAD_IM2COLENSA_14ComposedLayoutINSA_7SwizzleILi3ELi4ELi3EEENSA_18smem_ptr_flag_bitsILi32EEENSW_INSB_IJNSB_IJNSC_ILi8EEESK_EEENSB_IJSK_SE_EEENSB_IJSE_NSC_ILi4EEEEEEEEENSB_IJNSB_IJSK_SI_EEENSB_IJSE_SY_EEENSB_IJSY_NSC_ILi8192EEEEEEEEEEEEEvEENS15_INSA_23SM90_TMA_LOAD_MULTICASTENS17_IS19_S1B_NSW_INSB_IJNSB_IJS1C_NSC_ILi16EEEEEES1E_S1G_EEENSB_IJS1I_S1J_NSB_IJSY_NSC_ILi4096EEEEEEEEEEEEEvEEEENS_8epilogue10collective6detail29Sm90TmaWarpSpecializedAdapterINS22_15DefaultEpilogueISN_NSB_IJNSB_IJllllEEESE_SY_EEES27_NS21_6thread17LinearCombinationISN_Li1EffLNS28_9ScaleType4KindE0ELNS_15FloatRoundStyleE2ESN_EENS_4gemm15EpilogueDefaultEEEEEvvEEEEvNT_6ParamsE,"",@"SHT_CUDA_INFO"
	.sectionflags	@""
	.align	4


	//----- nvinfo : EIATTR_CUDA_API_VERSION
	.align		4
        /*0000*/ 	.byte	0x04, 0x37
        /*0002*/ 	.short	(.L_18 - .L_17)
.L_17:
        /*0004*/ 	.word	0x00000082


	//----- nvinfo : EIATTR_KPARAM_INFO
	.align		4
.L_18:
        /*0008*/ 	.byte	0x04, 0x17
        /*000a*/ 	.short	(.L_20 - .L_19)
.L_19:
        /*000c*/ 	.word	0x00000000
        /*0010*/ 	.short	0x0000
        /*0012*/ 	.short	0x0070
        /*0014*/ 	.byte	0x00, 0xf0, 0x01, 0x10


	//----- nvinfo : EIATTR_SPARSE_MMA_MASK
	.align		4
.L_20:
        /*0018*/ 	.byte	0x03, 0x50
        /*001a*/ 	.short	0x0000


	//----- nvinfo : EIATTR_MAXREG_COUNT
	.align		4
        /*001c*/ 	.byte	0x03, 0x1b
        /*001e*/ 	.short	0x00ff


	//----- nvinfo : EIATTR_NUM_BARRIERS
	.align		4
        /*0020*/ 	.byte	0x02, 0x4c
        /*0022*/ 	.byte	0x01
	.zero		1


	//----- nvinfo : EIATTR_ANNOTATIONS
	.align		4
        /*0024*/ 	.byte	0x04, 0x55
        /*0026*/ 	.short	(.L_22 - .L_21)


	//   ....[0]....
.L_21:
        /*0028*/ 	.word	0x00000001
        /*002c*/ 	.byte	0xd0, 0x0a, 0x00, 0x00, 0x01, 0x00, 0x00, 0x00, 0x10, 0x0b, 0x00, 0x00, 0x01, 0x00, 0x00, 0x00
        /* <DEDUP_REMOVED lines=372> */
        /*177c*/ 	.byte	0x70, 0x1e, 0x01, 0x00, 0x01, 0x00, 0x00, 0x00, 0x90, 0x1e, 0x01, 0x00


	//----- nvinfo : EIATTR_MERCURY_ISA_VERSION
	.align		4
.L_22:
        /*1788*/ 	.byte	0x03, 0x5f
        /*178a*/ 	.short	0x0101


	//----- nvinfo : EIATTR_COOP_GROUP_MASK_REGIDS
	.align		4
        /*178c*/ 	.byte	0x04, 0x29
        /*178e*/ 	.short	(.L_24 - .L_23)


	//   ....[0]....
.L_23:
        /*1790*/ 	.word	0xffffffff


	//   ....[1]....
        /*1794*/ 	.word	0xffffffff


	//   ....[2]....
        /*1798*/ 	.word	0xffffffff


	//   ....[3]....
        /*179c*/ 	.word	0xffffffff


	//----- nvinfo : EIATTR_COOP_GROUP_INSTR_OFFSETS
	.align		4
.L_24:
        /*17a0*/ 	.byte	0x04, 0x28
        /*17a2*/ 	.short	(.L_26 - .L_25)


	//   ....[0]....
.L_25:
        /*17a4*/ 	.word	0x00000080


	//   ....[1]....
        /*17a8*/ 	.word	0x000000b0


	//   ....[2]....
        /*17ac*/ 	.word	0x000001b0


	//   ....[3]....
        /*17b0*/ 	.word	0x000006d0


	//----- nvinfo : EIATTR_MBARRIER_INSTR_OFFSETS
	.align		4
.L_26:
        /*17b4*/ 	.byte	0x04, 0x39
        /*17b6*/ 	.short	(.L_28 - .L_27)


	//   ....[0]....
.L_27:
        /*17b8*/ 	.word	0x000003c0
        /*17bc*/ 	.word	0x000000ff
        /*17c0*/ 	.word	0x00030000
        /*17c4*/ 	.short	0x0100
        /*17c6*/ 	.byte	0x0a
	.zero		1


	//   ....[1]....
        /*17c8*/ 	.word	0x000003d0
        /*17cc*/ 	.word	0x000000ff
        /*17d0*/ 	.word	0x00030020
        /*17d4*/ 	.short	0x0100
        /*17d6*/ 	.byte	0x0a
	.zero		1


	//   ....[2]....
        /*17d8*/ 	.word	0x000003e0
        /*17dc*/ 	.word	0x000000ff
        /*17e0*/ 	.word	0x00030008
        /*17e4*/ 	.short	0x0100
        /*17e6*/ 	.byte	0x0a
	.zero		1


	//   ....[3]....
        /*17e8*/ 	.word	0x000003f0
        /*17ec*/ 	.word	0x000000ff
        /*17f0*/ 	.word	0x00030028
        /*17f4*/ 	.short	0x0100
        /*17f6*/ 	.byte	0x0a
	.zero		1


	//   ....[4]....
        /*17f8*/ 	.word	0x00000400
        /*17fc*/ 	.word	0x000000ff
        /*1800*/ 	.word	0x00030010
        /*1804*/ 	.short	0x0100
        /*1806*/ 	.byte	0x0a
	.zero		1


	//   ....[5]....
        /*1808*/ 	.word	0x00000410
        /*180c*/ 	.word	0x000000ff
        /*1810*/ 	.word	0x00030030
        /*1814*/ 	.short	0x0100
        /*1816*/ 	.byte	0x0a
	.zero		1


	//   ....[6]....
        /*1818*/ 	.word	0x00000420
        /*181c*/ 	.word	0x000000ff
        /*1820*/ 	.word	0x00030018
        /*1824*/ 	.short	0x0100
        /*1826*/ 	.byte	0x0a
	.zero		1


	//   ....[7]....
        /*1828*/ 	.word	0x00000430
        /*182c*/ 	.word	0x000000ff
        /*1830*/ 	.word	0x00030038
        /*1834*/ 	.short	0x0100
        /*1836*/ 	.byte	0x0a
	.zero		1


	//   ....[8]....
        /*1838*/ 	.word	0x000015b0
        /*183c*/ 	.word	0x00000003
        /*1840*/ 	.word	0x00030000
        /*1844*/ 	.short	0x010a
        /*1846*/ 	.byte	0x3f
	.zero		1


	//   ....[9]....
        /*1848*/ 	.word	0x000039f0
        /*184c*/ 	.word	0x00000000
        /*1850*/ 	.word	0x00030000
        /*1854*/ 	.short	0x010a
        /*1856*/ 	.byte	0x3f
	.zero		1


	//   ....[10]....
        /*1858*/ 	.word	0x000062b0
        /*185c*/ 	.word	0x00000000
        /*1860*/ 	.word	0x00000000
        /*1864*/ 	.short	0x0101
        /*1866*/ 	.byte	0x3f
	.zero		1


	//   ....[11]....
        /*1868*/ 	.word	0x000064c0
        /*186c*/ 	.word	0x00000005
        /*1870*/ 	.word	0x00000000
        /*1874*/ 	.short	0x0101
        /*1876*/ 	.byte	0x3f
	.zero		1


	//   ....[12]....
        /*1878*/ 	.word	0x00016ac0
        /*187c*/ 	.word	0x0000000c
        /*1880*/ 	.word	0x00030020
        /*1884*/ 	.short	0x010a
        /*1886*/ 	.byte	0x3f
	.zero		1


	//   ....[13]....
        /*1888*/ 	.word	0x000172a0
        /*188c*/ 	.word	0x00000003
        /*1890*/ 	.word	0x00000000
        /*1894*/ 	.short	0x010a
        /*1896*/ 	.byte	0x3f
	.zero		1


	//   ....[14]....
        /*1898*/ 	.word	0x00017370
        /*189c*/ 	.word	0x00000003
        /*18a0*/ 	.word	0x00000000
        /*18a4*/ 	.short	0x010a
        /*18a6*/ 	.byte	0x3f
	.zero		1


	//   ....[15]....
        /*18a8*/ 	.word	0x00017440
        /*18ac*/ 	.word	0x00000003
        /*18b0*/ 	.word	0x00000000
        /*18b4*/ 	.short	0x010a
        /*18b6*/ 	.byte	0x3f
	.zero		1


	//   ....[16]....
        /*18b8*/ 	.word	0x00017510
        /*18bc*/ 	.word	0x00000003
        /*18c0*/ 	.word	0x00000000
        /*18c4*/ 	.short	0x010a
        /*18c6*/ 	.byte	0x3f
	.zero		1


	//----- nvinfo : EIATTR_NUM_MBARRIERS
	.align		4
.L_28:
        /*18c8*/ 	.byte	0x03, 0x38
        /*18ca*/ 	.short	0x0008


	//----- nvinfo : EIATTR_EXIT_INSTR_OFFSETS
	.align		4
        /*18cc*/ 	.byte	0x04, 0x1c
        /*18ce*/ 	.short	(.L_30 - .L_29)


	//   ....[0]....
.L_29:
        /*18d0*/ 	.word	0x00000ac0


	//   ....[1]....
        /*18d4*/ 	.word	0x00006710


	//   ....[2]....
        /*18d8*/ 	.word	0x00011760


	//   ....[3]....
        /*18dc*/ 	.word	0x000117a0


	//   ....[4]....
        /*18e0*/ 	.word	0x00016850


	//   ....[5]....
        /*18e4*/ 	.word	0x00016890


	//   ....[6]....
        /*18e8*/ 	.word	0x000168b0


	//   ....[7]....
        /*18ec*/ 	.word	0x00017170


	//   ....[8]....
        /*18f0*/ 	.word	0x00017540


	//----- nvinfo : EIATTR_MAX_THREADS
	.align		4
.L_30:
        /*18f4*/ 	.byte	0x04, 0x05
        /*18f6*/ 	.short	(.L_32 - .L_31)
.L_31:
        /*18f8*/ 	.word	0x00000100
        /*18fc*/ 	.word	0x00000001
        /*1900*/ 	.word	0x00000001


	//----- nvinfo : EIATTR_CRS_STACK_SIZE
	.align		4
.L_32:
        /*1904*/ 	.byte	0x04, 0x1e
        /*1906*/ 	.short	(.L_34 - .L_33)
.L_33:
        /*1908*/ 	.word	0x00000000


	//----- nvinfo : EIATTR_CBANK_PARAM_SIZE
	.align		4
.L_34:
        /*190c*/ 	.byte	0x03, 0x19
        /*190e*/ 	.short	0x0470


	//----- nvinfo : EIATTR_PARAM_CBANK
	.align		4
        /*1910*/ 	.byte	0x04, 0x0a
        /*1912*/ 	.short	(.L_36 - .L_35)
	.align		4
.L_35:
        /*1914*/ 	.word	index@(.nv.constant0._ZN7cutlass13device_kernelINS_4conv6kernel13ConvUniversalINS1_16ConvProblemShapeILNS1_8OperatorE0ELi3EEENS1_10collective14CollectiveConvINS1_46MainloopSm90TmaGmmaWarpSpecializedImplicitGemmILS5_0ELi4ELi3EN4cute5tupleIJNSA_1CILi2EEENSC_ILi1EEESE_EEENS1_36KernelImplicitTmaWarpSpecializedSm90ELi1EEENSB_IJNSC_ILi256EEENSC_ILi128EEENSB_IJNSC_ILi32EEEEEEEEENS_10tfloat32_tESN_NSA_8TiledMMAINSA_8MMA_AtomIJNSA_4SM904GMMA30MMA_64x128x8_F32TF32TF32_SS_TNILNSR_7ScaleInE1ELST_1EEEEEENSA_6LayoutINSB_IJSE_SE_SE_EEENSB_IJNSC_ILi0EEESY_SY_EEEEENSB_IJNSA_10UnderscoreES11_S11_EEEEENS7_6detail26Sm90ImplicitGemmTileTraitsINSA_20SM90_TMA_LOAD_IM2COLENSA_14ComposedLayoutINSA_7SwizzleILi3ELi4ELi3EEENSA_18smem_ptr_flag_bitsILi32EEENSW_INSB_IJNSB_IJNSC_ILi8EEESK_EEENSB_IJSK_SE_EEENSB_IJSE_NSC_ILi4EEEEEEEEENSB_IJNSB_IJSK_SI_EEENSB_IJSE_SY_EEENSB_IJSY_NSC_ILi8192EEEEEEEEEEEEEvEENS15_INSA_23SM90_TMA_LOAD_MULTICASTENS17_IS19_S1B_NSW_INSB_IJNSB_IJS1C_NSC_ILi16EEEEEES1E_S1G_EEENSB_IJS1I_S1J_NSB_IJSY_NSC_ILi4096EEEEEEEEEEEEEvEEEENS_8epilogue10collective6detail29Sm90TmaWarpSpecializedAdapterINS22_15DefaultEpilogueISN_NSB_IJNSB_IJllllEEESE_SY_EEES27_NS21_6thread17LinearCombinationISN_Li1EffLNS28_9ScaleType4KindE0ELNS_15FloatRoundStyleE2ESN_EENS_4gemm15EpilogueDefaultEEEEEvvEEEEvNT_6ParamsE)
        /*1918*/ 	.short	0x0210
        /*191a*/ 	.short	0x0470


	//----- nvinfo : EIATTR_SW_WAR
	.align		4
.L_36:
        /*191c*/ 	.byte	0x04, 0x36
        /*191e*/ 	.short	(.L_38 - .L_37)
.L_37:
        /*1920*/ 	.word	0x00000008
.L_38:


//--------------------- .nv.callgraph             --------------------------
	.section	.nv.callgraph,"",@"SHT_CUDA_CALLGRAPH"
	.align	4
	.sectionentsize	8
	.align		4
        /*0000*/ 	.word	0x00000000
	.align		4
        /*0004*/ 	.word	0xffffffff
	.align		4
        /*0008*/ 	.word	0x00000000
	.align		4
        /*000c*/ 	.word	0xfffffffe
	.align		4
        /*0010*/ 	.word	0x00000000
	.align		4
        /*0014*/ 	.word	0xfffffffd
	.align		4
        /*0018*/ 	.word	0x00000000
	.align		4
        /*001c*/ 	.word	0xfffffffc


//--------------------- .nv.constant4             --------------------------
	.section	.nv.constant4,"a",@progbits
	.align	8
	.align		8
.nv.constant4:
        /*0000*/ 	.dword	_ZN39_INTERNAL_00f43b06_4_k_cu_08499829_36044cuda3std3__45__cpo5beginE
	.align		8
        /*0008*/ 	.dword	_ZN39_INTERNAL_00f43b06_4_k_cu_08499829_36044cuda3std3__45__cpo3endE
	.align		8
        /*0010*/ 	.dword	_ZN39_INTERNAL_00f43b06_4_k_cu_08499829_36044cuda3std3__45__cpo6cbeginE
	.align		8
        /*0018*/ 	.dword	_ZN39_INTERNAL_00f43b06_4_k_cu_08499829_36044cuda3std3__45__cpo4cendE
	.align		8
        /*0020*/ 	.dword	_ZN39_INTERNAL_00f43b06_4_k_cu_08499829_36044cuda3std3__441_GLOBAL__N__00f43b06_4_k_cu_08499829_36046ignoreE
	.align		8
        /*0028*/ 	.dword	_ZN39_INTERNAL_00f43b06_4_k_cu_08499829_36044cuda3std3__419piecewise_constructE
	.align		8
        /*0030*/ 	.dword	_ZN39_INTERNAL_00f43b06_4_k_cu_08499829_36044cuda3std3__48in_placeE
	.align		8
        /*0038*/ 	.dword	_ZN39_INTERNAL_00f43b06_4_k_cu_08499829_36044cuda3std6ranges3__45__cpo4swapE
	.align		8
        /*0040*/ 	.dword	_ZN39_INTERNAL_00f43b06_4_k_cu_08499829_36044cuda3std6ranges3__45__cpo9iter_moveE
	.align		8
        /*0048*/ 	.dword	_ZN39_INTERNAL_00f43b06_4_k_cu_08499829_36044cute7productE
	.align		8
        /*0050*/ 	.dword	_ZN39_INTERNAL_00f43b06_4_k_cu_08499829_36044cute1_E


//--------------------- .text._ZN7cutlass13device_kernelINS_4conv6kernel13ConvUniversalINS1_16ConvProblemShapeILNS1_8OperatorE0ELi3EEENS1_10collective14CollectiveConvINS1_46MainloopSm90TmaGmmaWarpSpecializedImplicitGemmILS5_0ELi4ELi3EN4cute5tupleIJNSA_1CILi2EEENSC_ILi1EEESE_EEENS1_36KernelImplicitTmaWarpSpecializedSm90ELi1EEENSB_IJNSC_ILi256EEENSC_ILi128EEENSB_IJNSC_ILi32EEEEEEEEENS_10tfloat32_tESN_NSA_8TiledMMAINSA_8MMA_AtomIJNSA_4SM904GMMA30MMA_64x128x8_F32TF32TF32_SS_TNILNSR_7ScaleInE1ELST_1EEEEEENSA_6LayoutINSB_IJSE_SE_SE_EEENSB_IJNSC_ILi0EEESY_SY_EEEEENSB_IJNSA_10UnderscoreES11_S11_EEEEENS7_6detail26Sm90ImplicitGemmTileTraitsINSA_20SM90_TMA_LOAD_IM2COLENSA_14ComposedLayoutINSA_7SwizzleILi3ELi4ELi3EEENSA_18smem_ptr_flag_bitsILi32EEENSW_INSB_IJNSB_IJNSC_ILi8EEESK_EEENSB_IJSK_SE_EEENSB_IJSE_NSC_ILi4EEEEEEEEENSB_IJNSB_IJSK_SI_EEENSB_IJSE_SY_EEENSB_IJSY_NSC_ILi8192EEEEEEEEEEEEEvEENS15_INSA_23SM90_TMA_LOAD_MULTICASTENS17_IS19_S1B_NSW_INSB_IJNSB_IJS1C_NSC_ILi16EEEEEES1E_S1G_EEENSB_IJS1I_S1J_NSB_IJSY_NSC_ILi4096EEEEEEEEEEEEEvEEEENS_8epilogue10collective6detail29Sm90TmaWarpSpecializedAdapterINS22_15DefaultEpilogueISN_NSB_IJNSB_IJllllEEESE_SY_EEES27_NS21_6thread17LinearCombinationISN_Li1EffLNS28_9ScaleType4KindE0ELNS_15FloatRoundStyleE2ESN_EENS_4gemm15EpilogueDefaultEEEEEvvEEEEvNT_6ParamsE --------------------------
	.section	.text._ZN7cutlass13device_kernelINS_4conv6kernel13ConvUniversalINS1_16ConvProblemShapeILNS1_8OperatorE0ELi3EEENS1_10collective14CollectiveConvINS1_46MainloopSm90TmaGmmaWarpSpecializedImplicitGemmILS5_0ELi4ELi3EN4cute5tupleIJNSA_1CILi2EEENSC_ILi1EEESE_EEENS1_36KernelImplicitTmaWarpSpecializedSm90ELi1EEENSB_IJNSC_ILi256EEENSC_ILi128EEENSB_IJNSC_ILi32EEEEEEEEENS_10tfloat32_tESN_NSA_8TiledMMAINSA_8MMA_AtomIJNSA_4SM904GMMA30MMA_64x128x8_F32TF32TF32_SS_TNILNSR_7ScaleInE1ELST_1EEEEEENSA_6LayoutINSB_IJSE_SE_SE_EEENSB_IJNSC_ILi0EEESY_SY_EEEEENSB_IJNSA_10UnderscoreES11_S11_EEEEENS7_6detail26Sm90ImplicitGemmTileTraitsINSA_20SM90_TMA_LOAD_IM2COLENSA_14ComposedLayoutINSA_7SwizzleILi3ELi4ELi3EEENSA_18smem_ptr_flag_bitsILi32EEENSW_INSB_IJNSB_IJNSC_ILi8EEESK_EEENSB_IJSK_SE_EEENSB_IJSE_NSC_ILi4EEEEEEEEENSB_IJNSB_IJSK_SI_EEENSB_IJSE_SY_EEENSB_IJSY_NSC_ILi8192EEEEEEEEEEEEEvEENS15_INSA_23SM90_TMA_LOAD_MULTICASTENS17_IS19_S1B_NSW_INSB_IJNSB_IJS1C_NSC_ILi16EEEEEES1E_S1G_EEENSB_IJS1I_S1J_NSB_IJSY_NSC_ILi4096EEEEEEEEEEEEEvEEEENS_8epilogue10collective6detail29Sm90TmaWarpSpecializedAdapterINS22_15DefaultEpilogueISN_NSB_IJNSB_IJllllEEESE_SY_EEES27_NS21_6thread17LinearCombinationISN_Li1EffLNS28_9ScaleType4KindE0ELNS_15FloatRoundStyleE2ESN_EENS_4gemm15EpilogueDefaultEEEEEvvEEEEvNT_6ParamsE,"ax",@progbits
	.align	128
.text._ZN7cutlass13device_kernelINS_4conv6kernel13ConvUniversalINS1_16ConvProblemShapeILNS1_8OperatorE0ELi3EEENS1_10collective14CollectiveConvINS1_46MainloopSm90TmaGmmaWarpSpecializedImplicitGemmILS5_0ELi4ELi3EN4cute5tupleIJNSA_1CILi2EEENSC_ILi1EEESE_EEENS1_36KernelImplicitTmaWarpSpecializedSm90ELi1EEENSB_IJNSC_ILi256EEENSC_ILi128EEENSB_IJNSC_ILi32EEEEEEEEENS_10tfloat32_tESN_NSA_8TiledMMAINSA_8MMA_AtomIJNSA_4SM904GMMA30MMA_64x128x8_F32TF32TF32_SS_TNILNSR_7ScaleInE1ELST_1EEEEEENSA_6LayoutINSB_IJSE_SE_SE_EEENSB_IJNSC_ILi0EEESY_SY_EEEEENSB_IJNSA_10UnderscoreES11_S11_EEEEENS7_6detail26Sm90ImplicitGemmTileTraitsINSA_20SM90_TMA_LOAD_IM2COLENSA_14ComposedLayoutINSA_7SwizzleILi3ELi4ELi3EEENSA_18smem_ptr_flag_bitsILi32EEENSW_INSB_IJNSB_IJNSC_ILi8EEESK_EEENSB_IJSK_SE_EEENSB_IJSE_NSC_ILi4EEEEEEEEENSB_IJNSB_IJSK_SI_EEENSB_IJSE_SY_EEENSB_IJSY_NSC_ILi8192EEEEEEEEEEEEEvEENS15_INSA_23SM90_TMA_LOAD_MULTICASTENS17_IS19_S1B_NSW_INSB_IJNSB_IJS1C_NSC_ILi16EEEEEES1E_S1G_EEENSB_IJS1I_S1J_NSB_IJSY_NSC_ILi4096EEEEEEEEEEEEEvEEEENS_8epilogue10collective6detail29Sm90TmaWarpSpecializedAdapterINS22_15DefaultEpilogueISN_NSB_IJNSB_IJllllEEESE_SY_EEES27_NS21_6thread17LinearCombinationISN_Li1EffLNS28_9ScaleType4KindE0ELNS_15FloatRoundStyleE2ESN_EENS_4gemm15EpilogueDefaultEEEEEvvEEEEvNT_6ParamsE:
        .type           _ZN7cutlass13device_kernelINS_4conv6kernel13ConvUniversalINS1_16ConvProblemShapeILNS1_8OperatorE0ELi3EEENS1_10collective14CollectiveConvINS1_46MainloopSm90TmaGmmaWarpSpecializedImplicitGemmILS5_0ELi4ELi3EN4cute5tupleIJNSA_1CILi2EEENSC_ILi1EEESE_EEENS1_36KernelImplicitTmaWarpSpecializedSm90ELi1EEENSB_IJNSC_ILi256EEENSC_ILi128EEENSB_IJNSC_ILi32EEEEEEEEENS_10tfloat32_tESN_NSA_8TiledMMAINSA_8MMA_AtomIJNSA_4SM904GMMA30MMA_64x128x8_F32TF32TF32_SS_TNILNSR_7ScaleInE1ELST_1EEEEEENSA_6LayoutINSB_IJSE_SE_SE_EEENSB_IJNSC_ILi0EEESY_SY_EEEEENSB_IJNSA_10UnderscoreES11_S11_EEEEENS7_6detail26Sm90ImplicitGemmTileTraitsINSA_20SM90_TMA_LOAD_IM2COLENSA_14ComposedLayoutINSA_7SwizzleILi3ELi4ELi3EEENSA_18smem_ptr_flag_bitsILi32EEENSW_INSB_IJNSB_IJNSC_ILi8EEESK_EEENSB_IJSK_SE_EEENSB_IJSE_NSC_ILi4EEEEEEEEENSB_IJNSB_IJSK_SI_EEENSB_IJSE_SY_EEENSB_IJSY_NSC_ILi8192EEEEEEEEEEEEEvEENS15_INSA_23SM90_TMA_LOAD_MULTICASTENS17_IS19_S1B_NSW_INSB_IJNSB_IJS1C_NSC_ILi16EEEEEES1E_S1G_EEENSB_IJS1I_S1J_NSB_IJSY_NSC_ILi4096EEEEEEEEEEEEEvEEEENS_8epilogue10collective6detail29Sm90TmaWarpSpecializedAdapterINS22_15DefaultEpilogueISN_NSB_IJNSB_IJllllEEESE_SY_EEES27_NS21_6thread17LinearCombinationISN_Li1EffLNS28_9ScaleType4KindE0ELNS_15FloatRoundStyleE2ESN_EENS_4gemm15EpilogueDefaultEEEEEvvEEEEvNT_6ParamsE,@function
        .size           _ZN7cutlass13device_kernelINS_4conv6kernel13ConvUniversalINS1_16ConvProblemShapeILNS1_8OperatorE0ELi3EEENS1_10collective14CollectiveConvINS1_46MainloopSm90TmaGmmaWarpSpecializedImplicitGemmILS5_0ELi4ELi3EN4cute5tupleIJNSA_1CILi2EEENSC_ILi1EEESE_EEENS1_36KernelImplicitTmaWarpSpecializedSm90ELi1EEENSB_IJNSC_ILi256EEENSC_ILi128EEENSB_IJNSC_ILi32EEEEEEEEENS_10tfloat32_tESN_NSA_8TiledMMAINSA_8MMA_AtomIJNSA_4SM904GMMA30MMA_64x128x8_F32TF32TF32_SS_TNILNSR_7ScaleInE1ELST_1EEEEEENSA_6LayoutINSB_IJSE_SE_SE_EEENSB_IJNSC_ILi0EEESY_SY_EEEEENSB_IJNSA_10UnderscoreES11_S11_EEEEENS7_6detail26Sm90ImplicitGemmTileTraitsINSA_20SM90_TMA_LOAD_IM2COLENSA_14ComposedLayoutINSA_7SwizzleILi3ELi4ELi3EEENSA_18smem_ptr_flag_bitsILi32EEENSW_INSB_IJNSB_IJNSC_ILi8EEESK_EEENSB_IJSK_SE_EEENSB_IJSE_NSC_ILi4EEEEEEEEENSB_IJNSB_IJSK_SI_EEENSB_IJSE_SY_EEENSB_IJSY_NSC_ILi8192EEEEEEEEEEEEEvEENS15_INSA_23SM90_TMA_LOAD_MULTICASTENS17_IS19_S1B_NSW_INSB_IJNSB_IJS1C_NSC_ILi16EEEEEES1E_S1G_EEENSB_IJS1I_S1J_NSB_IJSY_NSC_ILi4096EEEEEEEEEEEEEvEEEENS_8epilogue10collective6detail29Sm90TmaWarpSpecializedAdapterINS22_15DefaultEpilogueISN_NSB_IJNSB_IJllllEEESE_SY_EEES27_NS21_6thread17LinearCombinationISN_Li1EffLNS28_9ScaleType4KindE0ELNS_15FloatRoundStyleE2ESN_EENS_4gemm15EpilogueDefaultEEEEEvvEEEEvNT_6ParamsE,(.L_x_539 - _ZN7cutlass13device_kernelINS_4conv6kernel13ConvUniversalINS1_16ConvProblemShapeILNS1_8OperatorE0ELi3EEENS1_10collective14CollectiveConvINS1_46MainloopSm90TmaGmmaWarpSpecializedImplicitGemmILS5_0ELi4ELi3EN4cute5tupleIJNSA_1CILi2EEENSC_ILi1EEESE_EEENS1_36KernelImplicitTmaWarpSpecializedSm90ELi1EEENSB_IJNSC_ILi256EEENSC_ILi128EEENSB_IJNSC_ILi32EEEEEEEEENS_10tfloat32_tESN_NSA_8TiledMMAINSA_8MMA_AtomIJNSA_4SM904GMMA30MMA_64x128x8_F32TF32TF32_SS_TNILNSR_7ScaleInE1ELST_1EEEEEENSA_6LayoutINSB_IJSE_SE_SE_EEENSB_IJNSC_ILi0EEESY_SY_EEEEENSB_IJNSA_10UnderscoreES11_S11_EEEEENS7_6detail26Sm90ImplicitGemmTileTraitsINSA_20SM90_TMA_LOAD_IM2COLENSA_14ComposedLayoutINSA_7SwizzleILi3ELi4ELi3EEENSA_18smem_ptr_flag_bitsILi32EEENSW_INSB_IJNSB_IJNSC_ILi8EEESK_EEENSB_IJSK_SE_EEENSB_IJSE_NSC_ILi4EEEEEEEEENSB_IJNSB_IJSK_SI_EEENSB_IJSE_SY_EEENSB_IJSY_NSC_ILi8192EEEEEEEEEEEEEvEENS15_INSA_23SM90_TMA_LOAD_MULTICASTENS17_IS19_S1B_NSW_INSB_IJNSB_IJS1C_NSC_ILi16EEEEEES1E_S1G_EEENSB_IJS1I_S1J_NSB_IJSY_NSC_ILi4096EEEEEEEEEEEEEvEEEENS_8epilogue10collective6detail29Sm90TmaWarpSpecializedAdapterINS22_15DefaultEpilogueISN_NSB_IJNSB_IJllllEEESE_SY_EEES27_NS21_6thread17LinearCombinationISN_Li1EffLNS28_9ScaleType4KindE0ELNS_15FloatRoundStyleE2ESN_EENS_4gemm15EpilogueDefaultEEEEEvvEEEEvNT_6ParamsE)
        .other          _ZN7cutlass13device_kernelINS_4conv6kernel13ConvUniversalINS1_16ConvProblemShapeILNS1_8OperatorE0ELi3EEENS1_10collective14CollectiveConvINS1_46MainloopSm90TmaGmmaWarpSpecializedImplicitGemmILS5_0ELi4ELi3EN4cute5tupleIJNSA_1CILi2EEENSC_ILi1EEESE_EEENS1_36KernelImplicitTmaWarpSpecializedSm90ELi1EEENSB_IJNSC_ILi256EEENSC_ILi128EEENSB_IJNSC_ILi32EEEEEEEEENS_10tfloat32_tESN_NSA_8TiledMMAINSA_8MMA_AtomIJNSA_4SM904GMMA30MMA_64x128x8_F32TF32TF32_SS_TNILNSR_7ScaleInE1ELST_1EEEEEENSA_6LayoutINSB_IJSE_SE_SE_EEENSB_IJNSC_ILi0EEESY_SY_EEEEENSB_IJNSA_10UnderscoreES11_S11_EEEEENS7_6detail26Sm90ImplicitGemmTileTraitsINSA_20SM90_TMA_LOAD_IM2COLENSA_14ComposedLayoutINSA_7SwizzleILi3ELi4ELi3EEENSA_18smem_ptr_flag_bitsILi32EEENSW_INSB_IJNSB_IJNSC_ILi8EEESK_EEENSB_IJSK_SE_EEENSB_IJSE_NSC_ILi4EEEEEEEEENSB_IJNSB_IJSK_SI_EEENSB_IJSE_SY_EEENSB_IJSY_NSC_ILi8192EEEEEEEEEEEEEvEENS15_INSA_23SM90_TMA_LOAD_MULTICASTENS17_IS19_S1B_NSW_INSB_IJNSB_IJS1C_NSC_ILi16EEEEEES1E_S1G_EEENSB_IJS1I_S1J_NSB_IJSY_NSC_ILi4096EEEEEEEEEEEEEvEEEENS_8epilogue10collective6detail29Sm90TmaWarpSpecializedAdapterINS22_15DefaultEpilogueISN_NSB_IJNSB_IJllllEEESE_SY_EEES27_NS21_6thread17LinearCombinationISN_Li1EffLNS28_9ScaleType4KindE0ELNS_15FloatRoundStyleE2ESN_EENS_4gemm15EpilogueDefaultEEEEEvvEEEEvNT_6ParamsE,@"STO_CUDA_ENTRY STV_DEFAULT"
_ZN7cutlass13device_kernelINS_4conv6kernel13ConvUniversalINS1_16ConvProblemShapeILNS1_8OperatorE0ELi3EEENS1_10collective14CollectiveConvINS1_46MainloopSm90TmaGmmaWarpSpecializedImplicitGemmILS5_0ELi4ELi3EN4cute5tupleIJNSA_1CILi2EEENSC_ILi1EEESE_EEENS1_36KernelImplicitTmaWarpSpecializedSm90ELi1EEENSB_IJNSC_ILi256EEENSC_ILi128EEENSB_IJNSC_ILi32EEEEEEEEENS_10tfloat32_tESN_NSA_8TiledMMAINSA_8MMA_AtomIJNSA_4SM904GMMA30MMA_64x128x8_F32TF32TF32_SS_TNILNSR_7ScaleInE1ELST_1EEEEEENSA_6LayoutINSB_IJSE_SE_SE_EEENSB_IJNSC_ILi0EEESY_SY_EEEEENSB_IJNSA_10UnderscoreES11_S11_EEEEENS7_6detail26Sm90ImplicitGemmTileTraitsINSA_20SM90_TMA_LOAD_IM2COLENSA_14ComposedLayoutINSA_7SwizzleILi3ELi4ELi3EEENSA_18smem_ptr_flag_bitsILi32EEENSW_INSB_IJNSB_IJNSC_ILi8EEESK_EEENSB_IJSK_SE_EEENSB_IJSE_NSC_ILi4EEEEEEEEENSB_IJNSB_IJSK_SI_EEENSB_IJSE_SY_EEENSB_IJSY_NSC_ILi8192EEEEEEEEEEEEEvEENS15_INSA_23SM90_TMA_LOAD_MULTICASTENS17_IS19_S1B_NSW_INSB_IJNSB_IJS1C_NSC_ILi16EEEEEES1E_S1G_EEENSB_IJS1I_S1J_NSB_IJSY_NSC_ILi4096EEEEEEEEEEEEEvEEEENS_8epilogue10collective6detail29Sm90TmaWarpSpecializedAdapterINS22_15DefaultEpilogueISN_NSB_IJNSB_IJllllEEESE_SY_EEES27_NS21_6thread17LinearCombinationISN_Li1EffLNS28_9ScaleType4KindE0ELNS_15FloatRoundStyleE2ESN_EENS_4gemm15EpilogueDefaultEEEEEvvEEEEvNT_6ParamsE:
[----:B------:R-:W0:Y:S01]  /*0000*/  LDC R1, c[0x0][0x28] ;  /* 0x00000a00ff017b82 */ /* 0x000e220000000800 */
[----:B------:R-:W1:Y:S01]  /*0010*/  S2R R6, SR_TID.X ;  /* 0x0000000000067919 */ /* 0x000e620000002100 */
[----:B------:R-:W-:Y:S01]  /*0020*/  ELECT P0, URZ, PT ;  /* 0x00000000003f782f */ /* 0x000fe20003800000 */
[----:B------:R-:W-:Y:S01]  /*0030*/  BSSY B0, `(.L_x_0) ;  /* 0x0000017000007945 */ /* 0x000fe20003800000 */
[----:B0-----:R-:W-:Y:S01]  /*0040*/  VIADD R1, R1, 0xfffffc10 ;  /* 0xfffffc1001017836 */ /* 0x001fe20000000000 */
[----:B------:R-:W0:Y:S01]  /*0050*/  S2R R7, SR_CTAID.X ;  /* 0x0000000000077919 */ /* 0x000e220000002500 */
[--C-:B-1----:R-:W-:Y:S02]  /*0060*/  SHF.R.U32.HI R0, RZ, 0x5, R6.reuse ;  /* 0x00000005ff007819 */ /* 0x102fe40000011606 */
[----:B------:R-:W-:-:S03]  /*0070*/  SHF.R.S32.HI R3, RZ, 0x1f, R6 ;  /* 0x0000001fff037819 */ /* 0x000fc60000011406 */
[----:B------:R-:W1:Y:S02]  /*0080*/  SHFL.IDX PT, R2, R0, RZ, 0x1f ;  /* 0x00001fff00027589 */ /* 0x000e6400000e0000 */
[----:B-1----:R-:W-:Y:S02]  /*0090*/  R2UR UR4, R2 ;  /* 0x00000000020472ca */ /* 0x002fe400000e0000 */
[----:B------:R-:W-:-:S06]  /*00a0*/  SHF.R.U32.HI R2, RZ, 0x7, R6 ;  /* 0x00000007ff027819 */ /* 0x000fcc0000011606 */
[----:B------:R-:W1:Y:S05]  /*00b0*/  SHFL.IDX PT, R2, R2, RZ, 0x1f ;  /* 0x00001fff02027589 */ /* 0x000e6a00000e0000 */
[----:B------:R-:W-:Y:S02]  /*00c0*/  USHF.R.S32.HI UR5, URZ, 0x1f, UR4 ;  /* 0x0000001f3f057899 */ /* 0x000fe40008011404 */
[----:B------:R-:W-:Y:S02]  /*00d0*/  ISETP.NE.OR P0, PT, RZ, UR4, !P0 ;  /* 0x00000004ff007c0c */ /* 0x000fe4000c705670 */
[----:B------:R-:W-:-:S04]  /*00e0*/  ULEA.HI UR5, UR5, UR4, URZ, 0x2 ;  /* 0x0000000405057291 */ /* 0x000fc8000f8f103f */
[----:B------:R-:W-:-:S04]  /*00f0*/  ULOP3.LUT UR5, UR5, 0xfffffffc, URZ, 0xc0, !UPT ;  /* 0xfffffffc05057892 */ /* 0x000fc8000f8ec03f */
[----:B------:R-:W-:-:S03]  /*0100*/  UIADD3 UR7, UR4, -UR5, URZ ;  /* 0x8000000504077290 */ /* 0x000fc6000fffe03f */
[----:B0-----:R-:W-:Y:S09]  /*0110*/  @P0 BRA `(.L_x_1) ;  /* 0x0000000000200947 */ /* 0x001ff20003800000 */
[----:B------:R-:W-:Y:S02]  /*0120*/  ULDC.64 UR4, c[0x0][0x198] ;  /* 0x0000660000047ab9 */ /* 0x000fe40000000a00 */
[----:B------:R-:W-:Y:S02]  /*0130*/  UIADD3 UR8, UP0, UR4, 0xf0, URZ ;  /* 0x000000f004087890 */ /* 0x000fe4000ff1e03f */
[----:B------:R-:W-:Y:S02]  /*0140*/  UIADD3 UR4, UP1, UR4, 0x270, URZ ;  /* 0x0000027004047890 */ /* 0x000fe4000ff3e03f */
[----:B------:R-:W-:Y:S02]  /*0150*/  UIADD3.X UR9, URZ, UR5, URZ, UP0, !UPT ;  /* 0x000000053f097290 */ /* 0x000fe400087fe43f */
[----:B------:R-:W-:-:S07]  /*0160*/  UIADD3.X UR5, URZ, UR5, URZ, UP1, !UPT ;  /* 0x000000053f057290 */ /* 0x000fce0008ffe43f */
[----:B------:R0:W-:Y:S02]  /*0170*/  UTMACCTL.PF [UR8] ;  /* 0x00000000080079b9 */ /* 0x0001e40008040000 */
[----:B------:R0:W-:Y:S02]  /*0180*/  UTMACCTL.PF [UR4] ;  /* 0x00000000040079b9 */ /* 0x0001e40008040000 */
[----:B0-----:R-:W-:Y:S01]  /*0190*/  NOP ;  /* 0x0000000000007918 */ /* 0x001fe20000000000 */
.L_x_1:
[----:B------:R-:W-:Y:S05]  /*01a0*/  BSYNC B0 ;  /* 0x0000000000007941 */ /* 0x000fea0003800000 */
.L_x_0:
[----:B------:R-:W0:Y:S01]  /*01b0*/  SHFL.IDX PT, R0, R0, RZ, 0x1f ;  /* 0x00001fff00007589 */ /* 0x000e2200000e0000 */
[----:B------:R-:W-:Y:S02]  /*01c0*/  LEA.HI R3, R3, R6, RZ, 0x7 ;  /* 0x0000000603037211 */ /* 0x000fe400078f38ff */
[----:B-1----:R-:W-:Y:S01]  /*01d0*/  R2UR UR12, R2 ;  /* 0x00000000020c72ca */ /* 0x002fe200000e0000 */
[----:B------:R-:W1:Y:S01]  /*01e0*/  S2R R9, SR_CTAID.Y ;  /* 0x0000000000097919 */ /* 0x000e620000002600 */
[----:B------:R-:W-:Y:S02]  /*01f0*/  LOP3.LUT R3, R3, 0xffffff80, RZ, 0xc0, !PT ;  /* 0xffffff8003037812 */ /* 0x000fe400078ec0ff */
[----:B------:R-:W-:-:S03]  /*0200*/  I2FP.F32.U32 R4, R7 ;  /* 0x0000000700047245 */ /* 0x000fc60000201000 */
[----:B------:R-:W-:-:S05]  /*0210*/  IMAD.IADD R11, R6, 0x1, -R3 ;  /* 0x00000001060b7824 */ /* 0x000fca00078e0a03 */
[----:B------:R-:W-:Y:S01]  /*0220*/  SHF.R.S32.HI R2, RZ, 0x1f, R11 ;  /* 0x0000001fff027819 */ /* 0x000fe2000001140b */
[----:B------:R-:W-:Y:S02]  /*0230*/  ULOP3.LUT UP0, URZ, UR12, UR7, URZ, 0xfc, !UPT ;  /* 0x000000070c3f7292 */ /* 0x000fe4000f80fc3f */
[----:B------:R-:W-:Y:S01]  /*0240*/  UISETP.NE.AND UP1, UPT, UR12, 0x1, UPT ;  /* 0x000000010c00788c */ /* 0x000fe2000bf25270 */
[----:B------:R-:W-:Y:S01]  /*0250*/  LEA.HI R2, R2, R11, RZ, 0x3 ;  /* 0x0000000b02027211 */ /* 0x000fe200078f18ff */
[----:B------:R-:W-:-:S03]  /*0260*/  USEL UR6, URZ, 0x1, UP0 ;  /* 0x000000013f067887 */ /* 0x000fc60008000000 */
[--C-:B------:R-:W-:Y:S01]  /*0270*/  SHF.R.S32.HI R3, RZ, 0x3, R2.reuse ;  /* 0x00000003ff037819 */ /* 0x100fe20000011402 */
[----:B------:R-:W-:Y:S01]  /*0280*/  USEL UR6, UR6, 0x2, UP1 ;  /* 0x0000000206067887 */ /* 0x000fe20008800000 */
[----:B0-----:R-:W-:Y:S02]  /*0290*/  ISETP.NE.AND P0, PT, R0, RZ, PT ;  /* 0x000000ff0000720c */ /* 0x001fe40003f05270 */
[----:B------:R-:W-:Y:S02]  /*02a0*/  SHF.R.S32.HI R2, RZ, 0x1f, R2 ;  /* 0x0000001fff027819 */ /* 0x000fe40000011402 */
[----:B------:R-:W-:Y:S02]  /*02b0*/  SHF.R.S32.HI R5, RZ, 0x1f, R0 ;  /* 0x0000001fff057819 */ /* 0x000fe40000011400 */
[----:B------:R-:W-:Y:S02]  /*02c0*/  LEA.HI R2, R2, R3, RZ, 0x2 ;  /* 0x0000000302027211 */ /* 0x000fe400078f10ff */
[----:B------:R-:W-:-:S05]  /*02d0*/  LEA.HI R5, R5, R0, RZ, 0x2 ;  /* 0x0000000005057211 */ /* 0x000fca00078f10ff */
[----:B-1----:R-:W-:Y:S05]  /*02e0*/  @P0 BRA `(.L_x_2) ;  /* 0x0000000000580947 */ /* 0x002fea0003800000 */
[----:B------:R-:W0:Y:S01]  /*02f0*/  S2UR UR10, SR_CgaCtaId ;  /* 0x00000000000a79c3 */ /* 0x000e220000008800 */
[----:B------:R-:W-:Y:S01]  /*0300*/  UMOV UR4, 0x400 ;  /* 0x0000040000047882 */ /* 0x000fe20000000000 */
[----:B------:R-:W-:Y:S01]  /*0310*/  UMOV UR5, 0x1 ;  /* 0x0000000100057882 */ /* 0x000fe20000000000 */
[----:B------:R-:W-:Y:S01]  /*0320*/  UMOV UR8, 0x2 ;  /* 0x0000000200087882 */ /* 0x000fe20000000000 */
[----:B------:R-:W-:Y:S01]  /*0330*/  ELECT P0, URZ, PT ;  /* 0x00000000003f782f */ /* 0x000fe20003800000 */
[----:B------:R-:W-:-:S04]  /*0340*/  UIADD3 UR8, -UR8, 0x100000, URZ ;  /* 0x0010000008087890 */ /* 0x000fc8000fffe13f */
[----:B------:R-:W-:Y:S02]  /*0350*/  USHF.L.U32 UR9, UR8, 0xb, URZ ;  /* 0x0000000b08097899 */ /* 0x000fe4000800063f */
[----:B------:R-:W-:Y:S02]  /*0360*/  USHF.L.U32 UR8, UR8, 0x1, URZ ;  /* 0x0000000108087899 */ /* 0x000fe4000800063f */
[----:B0-----:R-:W-:Y:S02]  /*0370*/  ULEA UR10, UR10, UR4, 0x18 ;  /* 0x000000040a0a7291 */ /* 0x001fe4000f8ec03f */
[----:B------:R-:W-:-:S04]  /*0380*/  UIADD3 UR4, -UR5, 0x100000, URZ ;  /* 0x0010000005047890 */ /* 0x000fc8000fffe13f */
[----:B------:R-:W-:Y:S02]  /*0390*/  USHF.L.U32 UR5, UR4, 0xb, URZ ;  /* 0x0000000b04057899 */ /* 0x000fe4000800063f */
[----:B------:R-:W-:Y:S01]  /*03a0*/  USHF.L.U32 UR4, UR4, 0x1, URZ ;  /* 0x0000000104047899 */ /* 0x000fe2000800063f */
[----:B------:R-:W0:Y:S11]  /*03b0*/  FENCE.VIEW.ASYNC.S ;  /* 0x00000000000073c6 */ /* 0x000e360000000000 */
[----:B0-----:R0:W1:Y:S01]  /*03c0*/  SYNCS.EXCH.64 URZ, [UR10+0x30000], UR4 ;  /* 0x030000040a3f75b2 */ /* 0x0010620008000100 */
[----:B------:R0:W2:Y:S01]  /*03d0*/  SYNCS.EXCH.64 URZ, [UR10+0x30020], UR8 ;  /* 0x030020080a3f75b2 */ /* 0x0000a20008000100 */
[----:B------:R0:W3:Y:S01]  /*03e0*/  SYNCS.EXCH.64 URZ, [UR10+0x30008], UR4 ;  /* 0x030008040a3f75b2 */ /* 0x0000e20008000100 */
[----:B------:R0:W4:Y:S01]  /*03f0*/  SYNCS.EXCH.64 URZ, [UR10+0x30028], UR8 ;  /* 0x030028080a3f75b2 */ /* 0x0001220008000100 */
[----:B------:R0:W0:Y:S01]  /*0400*/  SYNCS.EXCH.64 URZ, [UR10+0x30010], UR4 ;  /* 0x030010040a3f75b2 */ /* 0x0000220008000100 */
[----:B------:R0:W0:Y:S01]  /*0410*/  SYNCS.EXCH.64 URZ, [UR10+0x30030], UR8 ;  /* 0x030030080a3f75b2 */ /* 0x0000220008000100 */
[----:B------:R0:W0:Y:S01]  /*0420*/  SYNCS.EXCH.64 URZ, [UR10+0x30018], UR4 ;  /* 0x030018040a3f75b2 */ /* 0x0000220008000100 */
[----:B------:R0:W0:Y:S01]  /*0430*/  SYNCS.EXCH.64 URZ, [UR10+0x30038], UR8 ;  /* 0x030038080a3f75b2 */ /* 0x0000220008000100 */
[----:B------:R-:W-:Y:S01]  /*0440*/  NOP ;  /* 0x0000000000007918 */ /* 0x000fe20000000000 */
.L_x_2:
[----:B0-----:R-:W-:Y:S01]  /*0450*/  ULDC UR4, c[0x0][0x150] ;  /* 0x0000540000047ab9 */ /* 0x001fe20000000800 */
[----:B------:R-:W-:Y:S01]  /*0460*/  LOP3.LUT R2, R2, 0xfffffffc, RZ, 0xc0, !PT ;  /* 0xfffffffc02027812 */ /* 0x000fe200078ec0ff */
[----:B------:R-:W-:Y:S01]  /*0470*/  FMUL R4, R4, UR4 ;  /* 0x0000000404047c20 */ /* 0x000fe20008400000 */
[----:B------:R-:W-:Y:S01]  /*0480*/  LOP3.LUT R5, R5, 0x3ffffffc, RZ, 0xc0, !PT ;  /* 0x3ffffffc05057812 */ /* 0x000fe200078ec0ff */
[----:B------:R-:W-:Y:S01]  /*0490*/  ULDC UR4, c[0x0][0x154] ;  /* 0x0000550000047ab9 */ /* 0x000fe20000000800 */
[----:B------:R-:W-:Y:S01]  /*04a0*/  LOP3.LUT P0, RZ, R11, 0x7, RZ, 0xc0, !PT ;  /* 0x000000070bff7812 */ /* 0x000fe2000780c0ff */
[----:B------:R-:W-:Y:S01]  /*04b0*/  IMAD.IADD R2, R3, 0x1, -R2 ;  /* 0x0000000103027824 */ /* 0x000fe200078e0a02 */
[----:B------:R-:W-:Y:S01]  /*04c0*/  NOP ;  /* 0x0000000000007918 */ /* 0x000fe20000000000 */
[----:B------:R-:W0:Y:S01]  /*04d0*/  F2I.U32.TRUNC.NTZ R4, R4 ;  /* 0x0000000400047305 */ /* 0x000e22000020f000 */
[----:B------:R-:W-:Y:S01]  /*04e0*/  IMAD.IADD R5, R0, 0x1, -R5 ;  /* 0x0000000100057824 */ /* 0x000fe200078e0a05 */
[----:B------:R-:W-:-:S03]  /*04f0*/  NOP ;  /* 0x0000000000007918 */ /* 0x000fc60000000000 */
[----:B------:R-:W-:Y:S01]  /*0500*/  IMAD R5, R5, 0x4, R2 ;  /* 0x0000000405057824 */ /* 0x000fe200078e0202 */
[----:B------:R-:W-:-:S04]  /*0510*/  I2FP.F32.U32 R2, R9 ;  /* 0x0000000900027245 */ /* 0x000fc80000201000 */
[C---:B------:R-:W-:Y:S01]  /*0520*/  LEA.HI R0, R5.reuse, R5, RZ, 0x1 ;  /* 0x0000000505007211 */ /* 0x040fe200078f08ff */
[----:B------:R-:W-:Y:S01]  /*0530*/  FMUL R2, R2, UR4 ;  /* 0x0000000402027c20 */ /* 0x000fe20008400000 */
[----:B------:R-:W-:Y:S02]  /*0540*/  ULDC UR4, c[0x0][0x144] ;  /* 0x0000510000047ab9 */ /* 0x000fe40000000800 */
[----:B------:R-:W-:Y:S01]  /*0550*/  LOP3.LUT R0, R0, 0xfffffffe, RZ, 0xc0, !PT ;  /* 0xfffffffe00007812 */ /* 0x000fe200078ec0ff */
[----:B0-----:R-:W-:Y:S02]  /*0560*/  IMAD.MOV R8, RZ, RZ, -R4 ;  /* 0x000000ffff087224 */ /* 0x001fe400078e0a04 */
[----:B------:R-:W0:Y:S02]  /*0570*/  F2I.U32.TRUNC.NTZ R2, R2 ;  /* 0x0000000200027305 */ /* 0x000e24000020f000 */
[----:B------:R-:W-:Y:S01]  /*0580*/  IMAD R3, R8, UR4, R7 ;  /* 0x0000000408037c24 */ /* 0x000fe2000f8e0207 */
[----:B------:R-:W-:Y:S01]  /*0590*/  ULDC UR4, c[0x0][0x148] ;  /* 0x0000520000047ab9 */ /* 0x000fe20000000800 */
[----:B------:R-:W5:Y:S01]  /*05a0*/  LDC R8, c[0x0][0x140] ;  /* 0x00005000ff087b82 */ /* 0x000f620000000800 */
[----:B------:R-:W-:-:S05]  /*05b0*/  IMAD.IADD R0, R5, 0x1, -R0 ;  /* 0x0000000105007824 */ /* 0x000fca00078e0a00 */
[----:B------:R-:W-:Y:S01]  /*05c0*/  ISETP.NE.AND P2, PT, R0, R3, PT ;  /* 0x000000030000720c */ /* 0x000fe20003f45270 */
[----:B------:R-:W-:Y:S02]  /*05d0*/  IMAD.SHL.U32 R0, R5, 0x4, RZ ;  /* 0x0000000405007824 */ /* 0x000fe400078e00ff */
[----:B0-----:R-:W-:-:S03]  /*05e0*/  IMAD.MOV R4, RZ, RZ, -R2 ;  /* 0x000000ffff047224 */ /* 0x001fc600078e0a02 */
[----:B------:R-:W-:Y:S01]  /*05f0*/  LOP3.LUT R5, R5, 0xc, R0, 0x78, !PT ;  /* 0x0000000c05057812 */ /* 0x000fe200078e7800 */
[----:B------:R-:W-:-:S03]  /*0600*/  IMAD R3, R4, UR4, R9 ;  /* 0x0000000404037c24 */ /* 0x000fc6000f8e0209 */
[C---:B------:R-:W-:Y:S01]  /*0610*/  ISETP.LT.U32.AND P0, PT, R5.reuse, 0x2, !P0 ;  /* 0x000000020500780c */ /* 0x040fe20004701070 */
[----:B------:R-:W-:Y:S02]  /*0620*/  IMAD.MOV.U32 R4, RZ, RZ, 0x1 ;  /* 0x00000001ff047424 */ /* 0x000fe400078e00ff */
[----:B------:R-:W-:-:S04]  /*0630*/  @P2 LEA.HI R0, R5, R5, RZ, 0x1 ;  /* 0x0000000505002211 */ /* 0x000fc800078f08ff */
[----:B------:R-:W-:Y:S02]  /*0640*/  @P2 SHF.R.S32.HI R0, RZ, 0x1, R0 ;  /* 0x00000001ff002819 */ /* 0x000fe40000011400 */
[----:B-----5:R-:W-:Y:S02]  /*0650*/  ISETP.EQ.U32.AND P1, PT, R8, 0x1, PT ;  /* 0x000000010800780c */ /* 0x020fe40003f22070 */
[----:B------:R-:W-:Y:S02]  /*0660*/  @P2 ISETP.NE.AND P3, PT, R0, R3, PT ;  /* 0x000000030000220c */ /* 0x000fe40003f65270 */
[----:B------:R-:W-:Y:S02]  /*0670*/  SEL R3, RZ, 0x1, !P0 ;  /* 0x00000001ff037807 */ /* 0x000fe40004000000 */
[----:B------:R-:W-:-:S04]  /*0680*/  @P2 SEL R4, RZ, 0x1, P3 ;  /* 0x00000001ff042807 */ /* 0x000fc80001800000 */
[----:B------:R-:W-:-:S03]  /*0690*/  LOP3.LUT R4, R4, R3, RZ, 0xc0, !PT ;  /* 0x0000000304047212 */ /* 0x000fc600078ec0ff */
[----:B------:R-:W-:Y:S05]  /*06a0*/  @!P1 BRA `(.L_x_3) ;  /* 0x0000000000089947 */ /* 0x000fea0003800000 */
[----:B-1234-:R-:W-:Y:S01]  /*06b0*/  UCGABAR_ARV ;  /* 0x00000000000079c7 */ /* 0x01efe20008000000 */
[----:B------:R-:W-:Y:S05]  /*06c0*/  BRA `(.L_x_4) ;  /* 0x0000000000047947 */ /* 0x000fea0003800000 */
.L_x_3:
[----:B-1234-:R-:W-:Y:S01]  /*06d0*/  NOP ;  /* 0x0000000000007918 */ /* 0x01efe20000000000 */
.L_x_4:
[----:B------:R-:W-:Y:S01]  /*06e0*/  ULDC.64 UR4, c[0x0][0x618] ;  /* 0x0001860000047ab9 */ /* 0x000fe20000000a00 */
[----:B------:R-:W-:Y:S01]  /*06f0*/  ULDC.64 UR20, c[0x0][0x208] ;  /* 0x0000820000147ab9 */ /* 0x000fe20000000a00 */
[----:B------:R-:W-:-:S04]  /*0700*/  ISETP.NE.U32.AND P0, PT, RZ, UR4, PT ;  /* 0x00000004ff007c0c */ /* 0x000fc8000bf05070 */
[----:B------:R-:W-:-:S13]  /*0710*/  ISETP.NE.AND.EX P0, PT, RZ, UR5, PT, P0 ;  /* 0x00000005ff007c0c */ /* 0x000fda000bf05300 */
[----:B------:R-:W-:Y:S05]  /*0720*/  @!P0 BRA `(.L_x_5) ;  /* 0x0000000000208947 */ /* 0x000fea0003800000 */
[----:B------:R-:W0:Y:S02]  /*0730*/  LDC.64 R2, c[0x0][0x618] ;  /* 0x00018600ff027b82 */ /* 0x000e240000000a00 */
[----:B0-----:R-:W2:Y:S02]  /*0740*/  LDG.E.64 R2, desc[UR20][R2.64] ;  /* 0x0000001402027981 */ /* 0x001ea4000c1e1b00 */
[----:B--2---:R-:W-:-:S04]  /*0750*/  ISETP.NE.U32.AND P0, PT, R2, RZ, PT ;  /* 0x000000ff0200720c */ /* 0x004fc80003f05070 */
[----:B------:R-:W-:-:S13]  /*0760*/  ISETP.NE.AND.EX P0, PT, R3, RZ, PT, P0 ;  /* 0x000000ff0300720c */ /* 0x000fda0003f05300 */
[----:B------:R-:W-:Y:S05]  /*0770*/  @!P0 BRA `(.L_x_5) ;  /* 0x00000000000c8947 */ /* 0x000fea0003800000 */
[----:B------:R-:W2:Y:S02]  /*0780*/  LD.E R2, desc[UR20][R2.64] ;  /* 0x0000001402027980 */ /* 0x000ea4000c101900 */
[----:B--2---:R-:W-:Y:S01]  /*0790*/  R2UR UR11, R2 ;  /* 0x00000000020b72ca */ /* 0x004fe200000e0000 */
[----:B------:R-:W-:-:S14]  /*07a0*/  BRA `(.L_x_6) ;  /* 0x0000000000247947 */ /* 0x000fdc0003800000 */
.L_x_5:
[----:B------:R-:W-:Y:S02]  /*07b0*/  ULDC.64 UR4, c[0x0][0x608] ;  /* 0x0001820000047ab9 */ /* 0x000fe40000000a00 */
[----:B------:R-:W-:-:S04]  /*07c0*/  ISETP.NE.U32.AND P0, PT, RZ, UR4, PT ;  /* 0x00000004ff007c0c */ /* 0x000fc8000bf05070 */
[----:B------:R-:W-:-:S13]  /*07d0*/  ISETP.NE.AND.EX P0, PT, RZ, UR5, PT, P0 ;  /* 0x00000005ff007c0c */ /* 0x000fda000bf05300 */
[----:B------:R-:W-:Y:S05]  /*07e0*/  @!P0 BRA `(.L_x_7) ;  /* 0x0000000000108947 */ /* 0x000fea0003800000 */
[----:B------:R-:W0:Y:S02]  /*07f0*/  LDC.64 R2, c[0x0][0x608] ;  /* 0x00018200ff027b82 */ /* 0x000e240000000a00 */
[----:B0-----:R-:W2:Y:S02]  /*0800*/  LDG.E R2, desc[UR20][R2.64] ;  /* 0x0000001402027981 */ /* 0x001ea4000c1e1900 */
[----:B--2---:R-:W-:Y:S01]  /*0810*/  R2UR UR11, R2 ;  /* 0x00000000020b72ca */ /* 0x004fe200000e0000 */
[----:B------:R-:W-:-:S14]  /*0820*/  BRA `(.L_x_6) ;  /* 0x0000000000047947 */ /* 0x000fdc0003800000 */
.L_x_7:
[----:B------:R-:W-:-:S05]  /*0830*/  ULDC UR11, c[0x0][0x600] ;  /* 0x00018000000b7ab9 */ /* 0x000fca0000000800 */
.L_x_6:
[----:B------:R-:W-:Y:S02]  /*0840*/  ULDC.64 UR4, c[0x0][0x620] ;  /* 0x0001880000047ab9 */ /* 0x000fe40000000a00 */
        /* <DEDUP_REMOVED lines=11> */
.L_x_8:
        /* <DEDUP_REMOVED lines=8> */
.L_x_10:
[----:B------:R-:W-:-:S05]  /*0980*/  ULDC UR22, c[0x0][0x604] ;  /* 0x0001810000167ab9 */ /* 0x000fca0000000800 */
.L_x_9:
[----:B------:R-:W-:Y:S01]  /*0990*/  ULDC UR4, c[0x0][0x3dc] ;  /* 0x0000f70000047ab9 */ /* 0x000fe20000000800 */
[----:B------:R-:W-:Y:S01]  /*09a0*/  ULDC.64 UR8, c[0x0][0x3e0] ;  /* 0x0000f80000087ab9 */ /* 0x000fe20000000a00 */
[----:B------:R-:W-:Y:S02]  /*09b0*/  UIADD3 UR4, UR4, 0x1f, URZ ;  /* 0x0000001f04047890 */ /* 0x000fe4000fffe03f */
[----:B------:R-:W-:Y:S02]  /*09c0*/  UIMAD UR8, UR9, UR8, URZ ;  /* 0x00000008090872a4 */ /* 0x000fe4000f8e023f */
[----:B------:R-:W-:-:S04]  /*09d0*/  USHF.R.S32.HI UR5, URZ, 0x1f, UR4 ;  /* 0x0000001f3f057899 */ /* 0x000fc80008011404 */
[----:B------:R-:W-:-:S03]  /*09e0*/  ULEA.HI UR4, UR5, UR4, URZ, 0x5 ;  /* 0x0000000405047291 */ /* 0x000fc6000f8f283f */
[----:B------:R-:W-:Y:S01]  /*09f0*/  ULDC UR5, c[0x0][0x3e8] ;  /* 0x0000fa0000057ab9 */ /* 0x000fe20000000800 */
[----:B------:R-:W-:Y:S02]  /*0a00*/  USHF.R.S32.HI UR4, URZ, 0x5, UR4 ;  /* 0x000000053f047899 */ /* 0x000fe40008011404 */
[----:B------:R-:W-:-:S04]  /*0a10*/  UIMAD UR5, UR8, UR5, URZ ;  /* 0x00000005080572a4 */ /* 0x000fc8000f8e023f */
[----:B------:R-:W-:Y:S01]  /*0a20*/  UIMAD UR5, UR4, UR5, URZ ;  /* 0x00000005040572a4 */ /* 0x000fe2000f8e023f */
[----:B------:R-:W-:Y:S11]  /*0a30*/  @!P1 BRA `(.L_x_11) ;  /* 0x00000000000c9947 */ /* 0x000ff60003800000 */
[----:B------:R-:W-:Y:S01]  /*0a40*/  UCGABAR_WAIT ;  /* 0x0000000000007dc7 */ /* 0x000fe20008000000 */
[----:B------:R-:W-:Y:S01]  /*0a50*/  CCTL.IVALL ;  /* 0x00000000ff00798f */ /* 0x000fe20002000000 */
[----:B------:R-:W-:Y:S05]  /*0a60*/  BRA `(.L_x_12) ;  /* 0x0000000000047947 */ /* 0x000fea0003800000 */
.L_x_11:
[----:B------:R-:W-:Y:S06]  /*0a70*/  BAR.SYNC.DEFER_BLOCKING 0x0 ;  /* 0x0000000000007b1d */ /* 0x000fec0000010000 */
.L_x_12:
[----:B------:R-:W-:-:S13]  /*0a80*/  ISETP.NE.AND P0, PT, RZ, UR12, PT ;  /* 0x0000000cff007c0c */ /* 0x000fda000bf05270 */
[----:B------:R-:W-:Y:S05]  /*0a90*/  @!P0 BRA `(.L_x_13) ;  /* 0x0000015c00808947 */ /* 0x000fea0003800000 */
[----:B------:R-:W-:-:S06]  /*0aa0*/  UISETP.NE.AND UP0, UPT, UR12, 0x1, UPT ;  /* 0x000000010c00788c */ /* 0x000fcc000bf05270 */
[----:B------:R-:W-:-:S13]  /*0ab0*/  PLOP3.LUT P0, PT, PT, PT, UP0, 0x80, 0x0 ;  /* 0x000000000000781c */ /* 0x000fda0003f0f008 */
[----:B------:R-:W-:Y:S05]  /*0ac0*/  @P0 EXIT ;  /* 0x000000000000094d */ /* 0x000fea0003800000 */
[----:B------:R0:W-:Y:S01]  /*0ad0*/  STL [R1], RZ ;  /* 0x000000ff01007387 */ /* 0x0001e20000100800 */
[----:B------:R-:W-:Y:S01]  /*0ae0*/  UISETP.GE.AND UP0, UPT, UR5, 0x1, UPT ;  /* 0x000000010500788c */ /* 0x000fe2000bf06270 */
[----:B------:R-:W-:Y:S01]  /*0af0*/  CS2R R86, SRZ ;  /* 0x0000000000567805 */ /* 0x000fe2000001ff00 */
[----:B------:R-:W-:Y:S01]  /*0b00*/  UMOV UR4, URZ ;  /* 0x0000003f00047c82 */ /* 0x000fe20008000000 */
[----:B------:R0:W-:Y:S01]  /*0b10*/  STL [R1+0x4], RZ ;  /* 0x000004ff01007387 */ /* 0x0001e20000100800 */
[----:B------:R-:W-:Y:S02]  /*0b20*/  CS2R R152, SRZ ;  /* 0x0000000000987805 */ /* 0x000fe4000001ff00 */
[----:B------:R-:W-:Y:S02]  /*0b30*/  CS2R R154, SRZ ;  /* 0x00000000009a7805 */ /* 0x000fe4000001ff00 */
[----:B------:R-:W-:Y:S01]  /*0b40*/  PLOP3.LUT P0, PT, PT, PT, UP0, 0x80, 0x0 ;  /* 0x000000000000781c */ /* 0x000fe20003f0f008 */
[----:B------:R0:W-:Y:S01]  /*0b50*/  STL [R1+0x8], RZ ;  /* 0x000008ff01007387 */ /* 0x0001e20000100800 */
[----:B------:R-:W-:-:S02]  /*0b60*/  CS2R R156, SRZ ;  /* 0x00000000009c7805 */ /* 0x000fc4000001ff00 */
[----:B------:R-:W-:Y:S02]  /*0b70*/  CS2R R158, SRZ ;  /* 0x00000000009e7805 */ /* 0x000fe4000001ff00 */
[----:B------:R-:W-:Y:S01]  /*0b80*/  CS2R R160, SRZ ;  /* 0x0000000000a07805 */ /* 0x000fe2000001ff00 */
[----:B------:R0:W-:Y:S01]  /*0b90*/  STL [R1+0xc], RZ ;  /* 0x00000cff01007387 */ /* 0x0001e20000100800 */
[----:B------:R-:W-:Y:S02]  /*0ba0*/  CS2R R162, SRZ ;  /* 0x0000000000a27805 */ /* 0x000fe4000001ff00 */
[----:B------:R-:W-:Y:S02]  /*0bb0*/  CS2R R164, SRZ ;  /* 0x0000000000a47805 */ /* 0x000fe4000001ff00 */
[----:B------:R-:W-:Y:S01]  /*0bc0*/  CS2R R166, SRZ ;  /* 0x0000000000a67805 */ /* 0x000fe2000001ff00 */
        /* <DEDUP_REMOVED lines=116> */
[----:B------:R0:W-:Y:S04]  /*1310*/  STL [R1+0x84], RZ ;  /* 0x000084ff01007387 */ /* 0x0001e80000100800 */
        /* <DEDUP_REMOVED lines=29> */
[----:B------:R0:W-:Y:S01]  /*14f0*/  STL [R1+0xfc], RZ ;  /* 0x0000fcff01007387 */ /* 0x0001e20000100800 */
[----:B------:R-:W-:Y:S05]  /*1500*/  @!P0 BRA `(.L_x_14) ;  /* 0x0000002000e48947 */ /* 0x000fea0003800000 */
[----:B------:R-:W-:-:S04]  /*1510*/  ULOP3.LUT UR4, UR6, 0x1, URZ, 0xfc, !UPT ;  /* 0x0000000106047892 */ /* 0x000fc8000f8efc3f */
[----:B------:R-:W-:-:S06]  /*1520*/  UISETP.NE.AND UP0, UPT, UR4, 0x3, UPT ;  /* 0x000000030400788c */ /* 0x000fcc000bf05270 */
[----:B------:R-:W-:-:S13]  /*1530*/  PLOP3.LUT P1, PT, PT, PT, UP0, 0x80, 0x0 ;  /* 0x000000000000781c */ /* 0x000fda0003f2f008 */
[----:B------:R-:W-:Y:S05]  /*1540*/  @!P1 BRA `(.L_x_15) ;  /* 0x0000000000049947 */ /* 0x000fea0003800000 */
[----:B------:R-:W-:Y:S01]  /*1550*/  BPT.TRAP 0x1 ;  /* 0x000000040000795c */ /* 0x000fe20000300000 */
.L_x_15:
[----:B------:R-:W1:Y:S01]  /*1560*/  S2UR UR7, SR_CgaCtaId ;  /* 0x00000000000779c3 */ /* 0x000e620000008800 */
[----:B------:R-:W-:Y:S01]  /*1570*/  SHF.L.U32 R0, RZ, 0x1f, RZ ;  /* 0x0000001fff007819 */ /* 0x000fe200000006ff */
[----:B------:R-:W-:Y:S02]  /*1580*/  UMOV UR4, 0x400 ;  /* 0x0000040000047882 */ /* 0x000fe40000000000 */
[----:B-1----:R-:W-:-:S12]  /*1590*/  ULEA UR4, UR7, UR4, 0x18 ;  /* 0x0000000407047291 */ /* 0x002fd8000f8ec03f */
.L_x_16:
[----:B-1----:R-:W-:-:S04]  /*15a0*/  IMAD.U32 R3, RZ, RZ, UR4 ;  /* 0x00000004ff037e24 */ /* 0x002fc8000f8e00ff */
[----:B------:R1:W2:Y:S03]  /*15b0*/  SYNCS.PHASECHK.TRANS64.TRYWAIT P1, [R3+URZ+0x30000], R0 ;  /* 0x03000000030075a7 */ /* 0x0002a6000802017f */
[----:B--2---:R-:W-:Y:S05]  /*15c0*/  @!P1 NANOSLEEP.SYNCS 0x989680 ;  /* 0x009896800000995d */ /* 0x004fea0003900000 */
[----:B------:R-:W2:Y:S02]  /*15d0*/  @!P1 SYNCS.PHASECHK.TRANS64 P1, [R3+URZ+0x30000], R0 ;  /* 0x03000000030095a7 */ /* 0x000ea4000802007f */
[----:B--2---:R-:W-:Y:S05]  /*15e0*/  @!P1 BRA `(.L_x_16) ;  /* 0xfffffffc00ec9947 */ /* 0x004fea000383ffff */
[----:B------:R-:W-:Y:S01]  /*15f0*/  UIADD3 UR7, UR4, 0x20000, URZ ;  /* 0x0002000004077890 */ /* 0x000fe2000fffe03f */
[----:B------:R-:W-:Y:S01]  /*1600*/  WARPGROUP.ARRIVE ;  /* 0x00000000000079c5 */ /* 0x000fe20000000000 */
[----:B------:R-:W-:Y:S01]  /*1610*/  USHF.R.U32.HI UR4, URZ, 0x4, UR4 ;  /* 0x000000043f047899 */ /* 0x000fe20008011604 */
[----:B------:R2:W-:Y:S01]  /*1620*/  STL [R1+0x174], R5 ;  /* 0x0001740501007387 */ /* 0x0005e20000100800 */
[----:B------:R-:W-:Y:S02]  /*1630*/  USHF.R.U32.HI UR7, URZ, 0x4, UR7 ;  /* 0x000000043f077899 */ /* 0x000fe40008011607 */
[----:B------:R-:W-:Y:S01]  /*1640*/  ULOP3.LUT UR4, UR4, 0x3fff, URZ, 0xc0, !UPT ;  /* 0x00003fff04047892 */ /* 0x000fe2000f8ec03f */
[----:B------:R3:W-:Y:S01]  /*1650*/  STL [R1+0x170], R4 ;  /* 0x0001700401007387 */ /* 0x0007e20000100800 */
[----:B------:R-:W-:Y:S02]  /*1660*/  ULOP3.LUT UR7, UR7, 0x3fff, URZ, 0xc0, !UPT ;  /* 0x00003fff07077892 */ /* 0x000fe4000f8ec03f */
[----:B------:R-:W-:-:S02]  /*1670*/  ULOP3.LUT UR4, UR4, 0x10000, URZ, 0xfc, !UPT ;  /* 0x0001000004047892 */ /* 0x000fc4000f8efc3f */
[----:B------:R-:W-:Y:S01]  /*1680*/  ULOP3.LUT UR8, UR7, 0x10000, URZ, 0xfc, !UPT ;  /* 0x0001000007087892 */ /* 0x000fe2000f8efc3f */
[----:B------:R-:W-:Y:S01]  /*1690*/  UMOV UR13, 0x40000040 ;  /* 0x40000040000d7882 */ /* 0x000fe20000000000 */
[----:B------:R-:W-:-:S03]  /*16a0*/  UMOV UR15, 0x40000040 ;  /* 0x40000040000f7882 */ /* 0x000fc60000000000 */
[----:B------:R-:W-:Y:S02]  /*16b0*/  UMOV UR12, UR4 ;  /* 0x00000004000c7c82 */ /* 0x000fe40008000000 */
[----:B------:R-:W-:Y:S02]  /*16c0*/  UMOV UR14, UR8 ;  /* 0x00000008000e7c82 */ /* 0x000fe40008000000 */
[----:B------:R-:W-:Y:S01]  /*16d0*/  HGMMA.64x128x8.F32.TF32 R68, gdesc[UR12], RZ, !UPT, gsb0 ;  /* 0x05e000000c4479f0 */ /* 0x000fe2000c0028ff */
[----:B------:R-:W-:Y:S01]  /*16e0*/  UIADD3 UR12, UR4, 0x200, URZ ;  /* 0x00000200040c7890 */ /* 0x000fe2000fffe03f */
[----:B------:R-:W-:Y:S01]  /*16f0*/  UMOV UR13, 0x40000040 ;  /* 0x40000040000d7882 */ /* 0x000fe20000000000 */
[----:B------:R-:W-:Y:S02]  /*1700*/  WARPGROUP.DEPBAR.LE gsb0, 0x0 ;  /* 0x00008000000079c5 */ /* 0x000fe40000010000 */
[----:B------:R-:W-:Y:S01]  /*1710*/  WARPGROUP.ARRIVE ;  /* 0x00000000000079c5 */ /* 0x000fe20000000000 */
[----:B------:R-:W-:-:S02]  /*1720*/  IMAD.MOV.U32 R44, RZ, RZ, R88 ;  /* 0x000000ffff2c7224 */ /* 0x000fc400078e0058 */
[----:B------:R-:W-:Y:S02]  /*1730*/  IMAD.MOV.U32 R43, RZ, RZ, R89 ;  /* 0x000000ffff2b7224 */ /* 0x000fe400078e0059 */
[----:B------:R-:W-:Y:S02]  /*1740*/  IMAD.MOV.U32 R42, RZ, RZ, R90 ;  /* 0x000000ffff2a7224 */ /* 0x000fe400078e005a */
[----:B------:R-:W-:Y:S01]  /*1750*/  HGMMA.64x128x8.F32.TF32 R152, gdesc[UR12], RZ, !UPT, gsb0 ;  /* 0x05e000000c9879f0 */ /* 0x000fe2000c0028ff */
[----:B------:R-:W-:Y:S01]  /*1760*/  UIADD3 UR12, UR4, 0x400, URZ ;  /* 0x00000400040c7890 */ /* 0x000fe2000fffe03f */
[----:B------:R-:W-:Y:S01]  /*1770*/  IMAD.MOV.U32 R41, RZ, RZ, R91 ;  /* 0x000000ffff297224 */ /* 0x000fe200078e005b */
[----:B------:R-:W-:Y:S01]  /*1780*/  UMOV UR13, 0x40000040 ;  /* 0x40000040000d7882 */ /* 0x000fe20000000000 */
[----:B------:R-:W-:Y:S02]  /*1790*/  IMAD.MOV.U32 R40, RZ, RZ, R92 ;  /* 0x000000ffff287224 */ /* 0x000fe400078e005c */
[----:B------:R-:W-:-:S02]  /*17a0*/  IMAD.MOV.U32 R39, RZ, RZ, R93 ;  /* 0x000000ffff277224 */ /* 0x000fc400078e005d */
[----:B------:R-:W-:Y:S02]  /*17b0*/  IMAD.MOV.U32 R38, RZ, RZ, R94 ;  /* 0x000000ffff267224 */ /* 0x000fe400078e005e */
[----:B------:R-:W-:Y:S02]  /*17c0*/  IMAD.MOV.U32 R37, RZ, RZ, R95 ;  /* 0x000000ffff257224 */ /* 0x000fe400078e005f */
[----:B------:R-:W-:Y:S02]  /*17d0*/  IMAD.MOV.U32 R36, RZ, RZ, R96 ;  /* 0x000000ffff247224 */ /* 0x000fe400078e0060 */
[----:B------:R-:W-:Y:S02]  /*17e0*/  IMAD.MOV.U32 R35, RZ, RZ, R97 ;  /* 0x000000ffff237224 */ /* 0x000fe400078e0061 */
        /* <DEDUP_REMOVED lines=29> */
[----:B--2---:R-:W-:Y:S02]  /*19c0*/  IMAD.MOV.U32 R5, RZ, RZ, R127 ;  /* 0x000000ffff057224 */ /* 0x004fe400078e007f */
[----:B---3--:R-:W-:Y:S02]  /*19d0*/  IMAD.MOV.U32 R4, RZ, RZ, R128 ;  /* 0x000000ffff047224 */ /* 0x008fe400078e0080 */
[----:B-1----:R-:W-:-:S02]  /*19e0*/  IMAD.MOV.U32 R3, RZ, RZ, R129 ;  /* 0x000000ffff037224 */ /* 0x002fc400078e0081 */
        /* <DEDUP_REMOVED lines=26> */
[----:B------:R-:W-:Y:S01]  /*1b90*/  IMAD.MOV.U32 R220, RZ, RZ, R32 ;  /* 0x000000ffffdc7224 */ /* 0x000fe200078e0020 */
[----:B------:R-:W-:Y:S02]  /*1ba0*/  WARPGROUP.DEPBAR.LE gsb0, 0x0 ;  /* 0x00008000000079c5 */ /* 0x000fe40000010000 */
[----:B------:R-:W-:Y:S01]  /*1bb0*/  WARPGROUP.ARRIVE ;  /* 0x00000000000079c5 */ /* 0x000fe20000000000 */
[----:B------:R1:W-:Y:S01]  /*1bc0*/  STL.64 [R1+0x2e0], R214 ;  /* 0x0002e0d601007387 */ /* 0x0003e20000100a00 */
[----:B------:R-:W-:Y:S02]  /*1bd0*/  IMAD.MOV.U32 R221, RZ, RZ, R31 ;  /* 0x000000ffffdd7224 */ /* 0x000fe400078e001f */
[----:B------:R-:W-:Y:S01]  /*1be0*/  IMAD.MOV.U32 R222, RZ, RZ, R30 ;  /* 0x000000ffffde7224 */ /* 0x000fe200078e001e */
[----:B------:R2:W-:Y:S01]  /*1bf0*/  STL.64 [R1+0x2d8], R212 ;  /* 0x0002d8d401007387 */ /* 0x0005e20000100a00 */
[----:B------:R-:W-:Y:S01]  /*1c00*/  HGMMA.64x128x8.F32.TF32 R88, gdesc[UR12], RZ, !UPT, gsb0 ;  /* 0x05e000000c5879f0 */ /* 0x000fe2000c0028ff */
[----:B------:R-:W-:Y:S01]  /*1c10*/  UIADD3 UR12, UR4, 0x600, URZ ;  /* 0x00000600040c7890 */ /* 0x000fe2000fffe03f */
[----:B------:R-:W-:Y:S01]  /*1c20*/  IMAD.MOV.U32 R223, RZ, RZ, R29 ;  /* 0x000000ffffdf7224 */ /* 0x000fe200078e001d */
[----:B------:R3:W-:Y:S01]  /*1c30*/  STL.64 [R1+0x2d0], R210 ;  /* 0x0002d0d201007387 */ /* 0x0007e20000100a00 */
[----:B------:R-:W-:Y:S01]  /*1c40*/  IMAD.MOV.U32 R224, RZ, RZ, R28 ;  /* 0x000000ffffe07224 */ /* 0x000fe200078e001c */
[----:B------:R-:W-:Y:S01]  /*1c50*/  UMOV UR13, 0x40000040 ;  /* 0x40000040000d7882 */ /* 0x000fe20000000000 */
[----:B------:R-:W-:Y:S01]  /*1c60*/  IMAD.MOV.U32 R225, RZ, RZ, R27 ;  /* 0x000000ffffe17224 */ /* 0x000fe200078e001b */
[----:B------:R4:W-:Y:S01]  /*1c70*/  STL.64 [R1+0x2c8], R208 ;  /* 0x0002c8d001007387 */ /* 0x0009e20000100a00 */
[----:B-1----:R-:W-:-:S02]  /*1c80*/  IMAD.MOV.U32 R214, RZ, RZ, R38 ;  /* 0x000000ffffd67224 */ /* 0x002fc400078e0026 */
[----:B------:R-:W-:Y:S01]  /*1c90*/  IMAD.MOV.U32 R215, RZ, RZ, R37 ;  /* 0x000000ffffd77224 */ /* 0x000fe200078e0025 */
[----:B------:R1:W-:Y:S01]  /*1ca0*/  STL.64 [R1+0x2c0], R206 ;  /* 0x0002c0ce01007387 */ /* 0x0003e20000100a00 */
[----:B--2---:R-:W-:Y:S02]  /*1cb0*/  IMAD.MOV.U32 R212, RZ, RZ, R40 ;  /* 0x000000ffffd47224 */ /* 0x004fe400078e0028 */
[----:B------:R-:W-:Y:S01]  /*1cc0*/  IMAD.MOV.U32 R213, RZ, RZ, R39 ;  /* 0x000000ffffd57224 */ /* 0x000fe200078e0027 */
[----:B------:R2:W-:Y:S01]  /*1cd0*/  STL.64 [R1+0x2b8], R204 ;  /* 0x0002b8cc01007387 */ /* 0x0005e20000100a00 */
[----:B---3--:R-:W-:Y:S02]  /*1ce0*/  IMAD.MOV.U32 R210, RZ, RZ, R42 ;  /* 0x000000ffffd27224 */ /* 0x008fe400078e002a */
[----:B------:R-:W-:Y:S01]  /*1cf0*/  IMAD.MOV.U32 R211, RZ, RZ, R41 ;  /* 0x000000ffffd37224 */ /* 0x000fe200078e0029 */
[----:B------:R3:W-:Y:S01]  /*1d00*/  STL.64 [R1+0x2b0], R202 ;  /* 0x0002b0ca01007387 */ /* 0x0007e20000100a00 */
[----:B----4-:R-:W-:-:S02]  /*1d10*/  IMAD.MOV.U32 R208, RZ, RZ, R44 ;  /* 0x000000ffffd07224 */ /* 0x010fc400078e002c */
[----:B------:R-:W-:Y:S01]  /*1d20*/  IMAD.MOV.U32 R209, RZ, RZ, R43 ;  /* 0x000000ffffd17224 */ /* 0x000fe200078e002b */
[----:B------:R4:W-:Y:S01]  /*1d30*/  STL.64 [R1+0x2a8], R200 ;  /* 0x0002a8c801007387 */ /* 0x0009e20000100a00 */
[----:B-1----:R-:W-:Y:S02]  /*1d40*/  IMAD.MOV.U32 R206, RZ, RZ, R46 ;  /* 0x000000ffffce7224 */ /* 0x002fe400078e002e */
[----:B------:R-:W-:Y:S01]  /*1d50*/  IMAD.MOV.U32 R207, RZ, RZ, R45 ;  /* 0x000000ffffcf7224 */ /* 0x000fe200078e002d */
[----:B------:R1:W-:Y:S01]  /*1d60*/  STL.64 [R1+0x2a0], R198 ;  /* 0x0002a0c601007387 */ /* 0x0003e20000100a00 */
[----:B--2---:R-:W-:Y:S02]  /*1d70*/  IMAD.MOV.U32 R204, RZ, RZ, R48 ;  /* 0x000000ffffcc7224 */ /* 0x004fe400078e0030 */
[----:B------:R-:W-:Y:S01]  /*1d80*/  IMAD.MOV.U32 R205, RZ, RZ, R47 ;  /* 0x000000ffffcd7224 */ /* 0x000fe200078e002f */
[----:B------:R2:W-:Y:S01]  /*1d90*/  STL.64 [R1+0x298], R196 ;  /* 0x000298c401007387 */ /* 0x0005e20000100a00 */
[----:B---3--:R-:W-:-:S02]  /*1da0*/  IMAD.MOV.U32 R202, RZ, RZ, R50 ;  /* 0x000000ffffca7224 */ /* 0x008fc400078e0032 */
[----:B------:R-:W-:Y:S01]  /*1db0*/  IMAD.MOV.U32 R203, RZ, RZ, R49 ;  /* 0x000000ffffcb7224 */ /* 0x000fe200078e0031 */
[----:B------:R3:W-:Y:S01]  /*1dc0*/  STL.64 [R1+0x290], R194 ;  /* 0x000290c201007387 */ /* 0x0007e20000100a00 */
[----:B----4-:R-:W-:Y:S02]  /*1dd0*/  IMAD.MOV.U32 R200, RZ, RZ, R52 ;  /* 0x000000ffffc87224 */ /* 0x010fe400078e0034 */
[----:B------:R-:W-:Y:S01]  /*1de0*/  IMAD.MOV.U32 R201, RZ, RZ, R51 ;  /* 0x000000ffffc97224 */ /* 0x000fe200078e0033 */
[----:B------:R4:W-:Y:S01]  /*1df0*/  STL.64 [R1+0x288], R192 ;  /* 0x000288c001007387 */ /* 0x0009e20000100a00 */
[----:B-1----:R-:W-:Y:S02]  /*1e00*/  IMAD.MOV.U32 R198, RZ, RZ, R54 ;  /* 0x000000ffffc67224 */ /* 0x002fe400078e0036 */
[----:B------:R-:W-:Y:S01]  /*1e10*/  IMAD.MOV.U32 R199, RZ, RZ, R53 ;  /* 0x000000ffffc77224 */ /* 0x000fe200078e0035 */
[----:B------:R1:W-:Y:S01]  /*1e20*/  STL.64 [R1+0x280], R190 ;  /* 0x000280be01007387 */ /* 0x0003e20000100a00 */
[----:B--2---:R-:W-:-:S02]  /*1e30*/  IMAD.MOV.U32 R196, RZ, RZ, R56 ;  /* 0x000000ffffc47224 */ /* 0x004fc400078e0038 */
[----:B------:R-:W-:Y:S01]  /*1e40*/  IMAD.MOV.U32 R197, RZ, RZ, R55 ;  /* 0x000000ffffc57224 */ /* 0x000fe200078e0037 */
[----:B------:R2:W-:Y:S01]  /*1e50*/  STL.64 [R1+0x278], R188 ;  /* 0x000278bc01007387 */ /* 0x0005e20000100a00 */
[----:B---3--:R-:W-:Y:S02]  /*1e60*/  IMAD.MOV.U32 R194, RZ, RZ, R58 ;  /* 0x000000ffffc27224 */ /* 0x008fe400078e003a */
[----:B------:R-:W-:Y:S02]  /*1e70*/  IMAD.MOV.U32 R195, RZ, RZ, R57 ;  /* 0x000000ffffc37224 */ /* 0x000fe400078e0039 */
[----:B----4-:R-:W-:Y:S02]  /*1e80*/  IMAD.MOV.U32 R192, RZ, RZ, R60 ;  /* 0x000000ffffc07224 */ /* 0x010fe400078e003c */
[----:B------:R-:W-:Y:S02]  /*1e90*/  IMAD.MOV.U32 R193, RZ, RZ, R59 ;  /* 0x000000ffffc17224 */ /* 0x000fe400078e003b */
[----:B-1----:R-:W-:-:S02]  /*1ea0*/  IMAD.MOV.U32 R190, RZ, RZ, R62 ;  /* 0x000000ffffbe7224 */ /* 0x002fc400078e003e */
[----:B------:R-:W-:Y:S02]  /*1eb0*/  IMAD.MOV.U32 R191, RZ, RZ, R61 ;  /* 0x000000ffffbf7224 */ /* 0x000fe400078e003d */
[----:B--2---:R-:W-:Y:S02]  /*1ec0*/  IMAD.MOV.U32 R188, RZ, RZ, R64 ;  /* 0x000000ffffbc7224 */ /* 0x004fe400078e0040 */
        /* <DEDUP_REMOVED lines=26> */
[----:B------:R-:W-:Y:S01]  /*2070*/  IMAD.MOV.U32 R251, RZ, RZ, R0 ;  /* 0x000000fffffb7224 */ /* 0x000fe200078e0000 */
[----:B------:R-:W-:Y:S02]  /*2080*/  WARPGROUP.DEPBAR.LE gsb0, 0x0 ;  /* 0x00008000000079c5 */ /* 0x000fe40000010000 */
[----:B------:R-:W-:-:S06]  /*2090*/  WARPGROUP.ARRIVE ;  /* 0x00000000000079c5 */ /* 0x000fcc0000000000 */
[----:B------:R-:W-:Y:S01]  /*20a0*/  HGMMA.64x128x8.F32.TF32 R24, gdesc[UR12], RZ, !UPT, gsb0 ;  /* 0x05e000000c1879f0 */ /* 0x000fe2000c0028ff */
[----:B------:R-:W-:Y:S02]  /*20b0*/  UIADD3 UR12, UR4, 0x2, URZ ;  /* 0x00000002040c7890 */ /* 0x000fe4000fffe03f */
[----:B------:R-:W-:Y:S01]  /*20c0*/  UIADD3 UR14, UR8, 0x2, URZ ;  /* 0x00000002080e7890 */ /* 0x000fe2000fffe03f */
[----:B------:R-:W-:Y:S01]  /*20d0*/  UMOV UR13, 0x40000040 ;  /* 0x40000040000d7882 */ /* 0x000fe20000000000 */
[----:B------:R-:W-:Y:S01]  /*20e0*/  UMOV UR15, 0x40000040 ;  /* 0x40000040000f7882 */ /* 0x000fe20000000000 */
[----:B------:R-:W-:Y:S02]  /*20f0*/  WARPGROUP.DEPBAR.LE gsb0, 0x0 ;  /* 0x00008000000079c5 */ /* 0x000fe40000010000 */
[----:B------:R-:W-:-:S06]  /*2100*/  WARPGROUP.ARRIVE ;  /* 0x00000000000079c5 */ /* 0x000fcc0000000000 */
[----:B------:R-:W-:Y:S03]  /*2110*/  HGMMA.64x128x8.F32.TF32 R188, gdesc[UR12], R188, gsb0 ;  /* 0x05e000000cbc79f0 */ /* 0x000fe600080028bc */
[----:B------:R-:W-:Y:S02]  /*2120*/  WARPGROUP.DEPBAR.LE gsb0, 0x0 ;  /* 0x00008000000079c5 */ /* 0x000fe40000010000 */
[----:B------:R-:W-:Y:S04]  /*2130*/  STL.64 [R1], R188 ;  /* 0x000000bc01007387 */ /* 0x000fe80000100a00 */
[----:B------:R-:W-:Y:S04]  /*2140*/  STL.64 [R1+0x8], R190 ;  /* 0x000008be01007387 */ /* 0x000fe80000100a00 */
        /* <DEDUP_REMOVED lines=11> */
[----:B------:R1:W-:Y:S04]  /*2200*/  STL.64 [R1+0x68], R214 ;  /* 0x000068d601007387 */ /* 0x0003e80000100a00 */
        /* <DEDUP_REMOVED lines=18> */
[----:B-1----:R-:W2:Y:S04]  /*2330*/  LDL.LU.64 R214, [R1+0x2e0] ;  /* 0x0002e00001d67983 */ /* 0x002ea80000300a00 */
[----:B------:R-:W2:Y:S04]  /*2340*/  LDL.LU.64 R212, [R1+0x2d8] ;  /* 0x0002d80001d47983 */ /* 0x000ea80000300a00 */
        /* <DEDUP_REMOVED lines=11> */
[----:B------:R-:W2:Y:S01]  /*2400*/  LDL.LU.64 R188, [R1+0x278] ;  /* 0x0002780001bc7983 */ /* 0x000ea20000300a00 */
[----:B------:R-:W-:Y:S01]  /*2410*/  UIADD3 UR12, UR4, 0x202, URZ ;  /* 0x00000202040c7890 */ /* 0x000fe2000fffe03f */
[----:B------:R-:W-:Y:S01]  /*2420*/  UMOV UR13, 0x40000040 ;  /* 0x40000040000d7882 */ /* 0x000fe20000000000 */
[----:B--2---:R-:W-:-:S07]  /*2430*/  WARPGROUP.ARRIVE ;  /* 0x00000000000079c5 */ /* 0x004fce0000000000 */
[----:B------:R-:W-:Y:S01]  /*2440*/  HGMMA.64x128x8.F32.TF32 R152, gdesc[UR12], R152, gsb0 ;  /* 0x05e000000c9879f0 */ /* 0x000fe20008002898 */
[----:B------:R-:W-:Y:S02]  /*2450*/  UIADD3 UR12, UR4, 0x402, URZ ;  /* 0x00000402040c7890 */ /* 0x000fe4000fffe03f */
[----:B------:R-:W-:Y:S02]  /*2460*/  WARPGROUP.DEPBAR.LE gsb0, 0x0 ;  /* 0x00008000000079c5 */ /* 0x000fe40000010000 */
        /* <DEDUP_REMOVED lines=32> */
[----:B-1----:R-:W2:Y:S04]  /*2670*/  LDL.LU.64 R152, [R1] ;  /* 0x0000000001987983 */ /* 0x002ea80000300a00 */
        /* <DEDUP_REMOVED lines=31> */
[----:B------:R-:W-:Y:S01]  /*2870*/  WARPGROUP.ARRIVE ;  /* 0x00000000000079c5 */ /* 0x000fe20000000000 */
[----:B------:R-:W-:-:S05]  /*2880*/  UMOV UR13, 0x40000040 ;  /* 0x40000040000d7882 */ /* 0x000fca0000000000 */
[----:B------:R-:W-:Y:S01]  /*2890*/  HGMMA.64x128x8.F32.TF32 R88, gdesc[UR12], R88, gsb0 ;  /* 0x05e000000c5879f0 */ /* 0x000fe20008002858 */
[----:B------:R-:W-:Y:S01]  /*28a0*/  UIADD3 UR12, UR4, 0x602, URZ ;  /* 0x00000602040c7890 */ /* 0x000fe2000fffe03f */
[----:B------:R-:W-:Y:S01]  /*28b0*/  UMOV UR13, 0x40000040 ;  /* 0x40000040000d7882 */ /* 0x000fe20000000000 */
[----:B------:R-:W-:Y:S02]  /*28c0*/  WARPGROUP.DEPBAR.LE gsb0, 0x0 ;  /* 0x00008000000079c5 */ /* 0x000fe40000010000 */
[----:B------:R-:W-:-:S07]  /*28d0*/  WARPGROUP.ARRIVE ;  /* 0x00000000000079c5 */ /* 0x000fce0000000000 */
[----:B------:R-:W-:Y:S01]  /*28e0*/  HGMMA.64x128x8.F32.TF32 R24, gdesc[UR12], R24, gsb0 ;  /* 0x05e000000c1879f0 */ /* 0x000fe20008002818 */
[----:B------:R-:W-:Y:S02]  /*28f0*/  UIADD3 UR12, UR4, 0x4, URZ ;  /* 0x00000004040c7890 */ /* 0x000fe4000fffe03f */
[----:B------:R-:W-:Y:S01]  /*2900*/  UIADD3 UR14, UR8, 0x4, URZ ;  /* 0x00000004080e7890 */ /* 0x000fe2000fffe03f */
[----:B------:R-:W-:Y:S01]  /*2910*/  UMOV UR13, 0x40000040 ;  /* 0x40000040000d7882 */ /* 0x000fe20000000000 */
[----:B------:R-:W-:Y:S01]  /*2920*/  UMOV UR15, 0x40000040 ;  /* 0x40000040000f7882 */ /* 0x000fe20000000000 */
[----:B------:R-:W-:Y:S02]  /*2930*/  WARPGROUP.DEPBAR.LE gsb0, 0x0 ;  /* 0x00008000000079c5 */ /* 0x000fe40000010000 */
[----:B--2---:R-:W-:-:S06]  /*2940*/  WARPGROUP.ARRIVE ;  /* 0x00000000000079c5 */ /* 0x004fcc0000000000 */
[----:B------:R-:W-:Y:S03]  /*2950*/  HGMMA.64x128x8.F32.TF32 R152, gdesc[UR12], R152, gsb0 ;  /* 0x05e000000c9879f0 */ /* 0x000fe60008002898 */
[----:B------:R-:W-:Y:S02]  /*2960*/  WARPGROUP.DEPBAR.LE gsb0, 0x0 ;  /* 0x00008000000079c5 */ /* 0x000fe40000010000 */
[----:B------:R-:W-:Y:S01]  /*2970*/  STL.64 [R1], R152 ;  /* 0x0000009801007387 */ /* 0x000fe20000100a00 */
[----:B------:R-:W-:Y:S02]  /*2980*/  IMAD.MOV.U32 R2, RZ, RZ, R214 ;  /* 0x000000ffff027224 */ /* 0x000fe400078e00d6 */
[----:B------:R-:W-:Y:S01]  /*2990*/  IMAD.MOV.U32 R0, RZ, RZ, R215 ;  /* 0x000000ffff007224 */ /* 0x000fe200078e00d7 */
[----:B------:R1:W-:Y:S01]  /*29a0*/  STL.64 [R1+0x8], R154 ;  /* 0x0000089a01007387 */ /* 0x0003e20000100a00 */
[----:B------:R-:W-:-:S02]  /*29b0*/  IMAD.MOV.U32 R6, RZ, RZ, R212 ;  /* 0x000000ffff067224 */ /* 0x000fc400078e00d4 */
[----:B------:R-:W-:Y:S01]  /*29c0*/  IMAD.MOV.U32 R3, RZ, RZ, R213 ;  /* 0x000000ffff037224 */ /* 0x000fe200078e00d5 */
[----:B------:R-:W2:Y:S01]  /*29d0*/  LDL.LU.64 R214, [R1+0x270] ;  /* 0x0002700001d67983 */ /* 0x000ea20000300a00 */
[----:B------:R-:W-:Y:S02]  /*29e0*/  IMAD.MOV.U32 R8, RZ, RZ, R210 ;  /* 0x000000ffff087224 */ /* 0x000fe400078e00d2 */
[----:B------:R-:W-:Y:S01]  /*29f0*/  IMAD.MOV.U32 R7, RZ, RZ, R211 ;  /* 0x000000ffff077224 */ /* 0x000fe200078e00d3 */
[----:B------:R-:W2:Y:S01]  /*2a00*/  LDL.LU.64 R212, [R1+0x268] ;  /* 0x0002680001d47983 */ /* 0x000ea20000300a00 */
[----:B------:R-:W-:Y:S02]  /*2a10*/  IMAD.MOV.U32 R10, RZ, RZ, R208 ;  /* 0x000000ffff0a7224 */ /* 0x000fe400078e00d0 */
[----:B------:R-:W-:Y:S01]  /*2a20*/  IMAD.MOV.U32 R9, RZ, RZ, R209 ;  /* 0x000000ffff097224 */ /* 0x000fe200078e00d1 */
[----:B------:R-:W2:Y:S01]  /*2a30*/  LDL.LU.64 R210, [R1+0x260] ;  /* 0x0002600001d27983 */ /* 0x000ea20000300a00 */
        /* <DEDUP_REMOVED lines=77> */
[----:B------:R-:W2:Y:S04]  /*2f10*/  LDL.LU.64 R158, [R1+0x190] ;  /* 0x00019000019e7983 */ /* 0x000ea80000300a00 */
[----:B------:R-:W2:Y:S04]  /*2f20*/  LDL.LU.64 R156, [R1+0x188] ;  /* 0x00018800019c7983 */ /* 0x000ea80000300a00 */
[----:B-1----:R-:W2:Y:S04]  /*2f30*/  LDL.LU.64 R154, [R1+0x180] ;  /* 0x00018000019a7983 */ /* 0x002ea80000300a00 */
[----:B------:R-:W2:Y:S01]  /*2f40*/  LDL.LU.64 R152, [R1+0x178] ;  /* 0x0001780001987983 */ /* 0x000ea20000300a00 */
[----:B------:R-:W-:Y:S01]  /*2f50*/  UIADD3 UR12, UR4, 0x204, URZ ;  /* 0x00000204040c7890 */ /* 0x000fe2000fffe03f */
[----:B------:R-:W-:Y:S01]  /*2f60*/  UMOV UR13, 0x40000040 ;  /* 0x40000040000d7882 */ /* 0x000fe20000000000 */
[----:B--2---:R-:W-:-:S07]  /*2f70*/  WARPGROUP.ARRIVE ;  /* 0x00000000000079c5 */ /* 0x004fce0000000000 */
[----:B------:R-:W-:Y:S01]  /*2f80*/  HGMMA.64x128x8.F32.TF32 R152, gdesc[UR12], R152, gsb0 ;  /* 0x05e000000c9879f0 */ /* 0x000fe20008002898 */
[----:B------:R-:W-:Y:S01]  /*2f90*/  UIADD3 UR12, UR4, 0x404, URZ ;  /* 0x00000404040c7890 */ /* 0x000fe2000fffe03f */
[----:B------:R-:W-:Y:S01]  /*2fa0*/  UMOV UR13, 0x40000040 ;  /* 0x40000040000d7882 */ /* 0x000fe20000000000 */
        /* <DEDUP_REMOVED lines=15> */
[----:B-1----:R-:W2:Y:S04]  /*30a0*/  LDL.LU R188, [R1] ;  /* 0x0000000001bc7983 */ /* 0x002ea80000300800 */
[----:B------:R-:W2:Y:S04]  /*30b0*/  LDL.LU R189, [R1+0x4] ;  /* 0x0000040001bd7983 */ /* 0x000ea80000300800 */
[----:B------:R-:W2:Y:S04]  /*30c0*/  LDL.LU R190, [R1+0x8] ;  /* 0x0000080001be7983 */ /* 0x000ea80000300800 */
[----:B------:R-:W2:Y:S01]  /*30d0*/  LDL.LU R191, [R1+0xc] ;  /* 0x00000c0001bf7983 */ /* 0x000ea20000300800 */
[----:B------:R-:W-:-:S06]  /*30e0*/  WARPGROUP.ARRIVE ;  /* 0x00000000000079c5 */ /* 0x000fcc0000000000 */
[----:B------:R-:W-:Y:S01]  /*30f0*/  HGMMA.64x128x8.F32.TF32 R88, gdesc[UR12], R88, gsb0 ;  /* 0x05e000000c5879f0 */ /* 0x000fe20008002858 */
[----:B------:R-:W-:Y:S01]  /*3100*/  UIADD3 UR12, UR4, 0x604, URZ ;  /* 0x00000604040c7890 */ /* 0x000fe2000fffe03f */
[----:B------:R-:W-:Y:S01]  /*3110*/  UMOV UR13, 0x40000040 ;  /* 0x40000040000d7882 */ /* 0x000fe20000000000 */
        /* <DEDUP_REMOVED lines=10> */
[----:B------:R-:W-:Y:S01]  /*31c0*/  IMAD.MOV.U32 R205, RZ, RZ, R241 ;  /* 0x000000ffffcd7224 */ /* 0x000fe200078e00f1 */
[----:B------:R-:W-:-:S02]  /*31d0*/  WARPGROUP.DEPBAR.LE gsb0, 0x0 ;  /* 0x00008000000079c5 */ /* 0x000fc40000010000 */
[----:B------:R-:W-:-:S06]  /*31e0*/  WARPGROUP.ARRIVE ;  /* 0x00000000000079c5 */ /* 0x000fcc0000000000 */
[----:B------:R-:W-:Y:S01]  /*31f0*/  HGMMA.64x128x8.F32.TF32 R24, gdesc[UR12], R24, gsb0 ;  /* 0x05e000000c1879f0 */ /* 0x000fe20008002818 */
        /* <DEDUP_REMOVED lines=24> */
[----:B------:R-:W-:Y:S01]  /*3380*/  UIADD3 UR12, UR4, 0x6, URZ ;  /* 0x00000006040c7890 */ /* 0x000fe2000fffe03f */
[----:B------:R-:W-:Y:S01]  /*3390*/  IMAD.MOV.U32 R231, RZ, RZ, R23 ;  /* 0x000000ffffe77224 */ /* 0x000fe200078e0017 */
[----:B------:R-:W-:Y:S01]  /*33a0*/  UIADD3 UR14, UR8, 0x6, URZ ;  /* 0x00000006080e7890 */ /* 0x000fe2000fffe03f */
[----:B------:R-:W-:Y:S01]  /*33b0*/  IMAD.MOV.U32 R232, RZ, RZ, R22 ;  /* 0x000000ffffe87224 */ /* 0x000fe200078e0016 */
[----:B------:R-:W-:Y:S01]  /*33c0*/  UMOV UR13, 0x40000040 ;  /* 0x40000040000d7882 */ /* 0x000fe20000000000 */
[----:B------:R-:W-:Y:S01]  /*33d0*/  IMAD.MOV.U32 R233, RZ, RZ, R21 ;  /* 0x000000ffffe97224 */ /* 0x000fe200078e0015 */
[----:B------:R-:W-:Y:S01]  /*33e0*/  UMOV UR15, 0x40000040 ;  /* 0x40000040000f7882 */ /* 0x000fe20000000000 */
[----:B------:R-:W-:Y:S01]  /*33f0*/  IMAD.MOV.U32 R234, RZ, RZ, R20 ;  /* 0x000000ffffea7224 */ /* 0x000fe200078e0014 */
[----:B------:R1:W5:Y:S01]  /*3400*/  LDL.LU R5, [R1+0x174] ;  /* 0x0001740001057983 */ /* 0x0003620000300800 */
[----:B------:R-:W-:-:S02]  /*3410*/  IMAD.MOV.U32 R235, RZ, RZ, R19 ;  /* 0x000000ffffeb7224 */ /* 0x000fc400078e0013 */
[----:B------:R-:W-:Y:S01]  /*3420*/  IMAD.MOV.U32 R236, RZ, RZ, R18 ;  /* 0x000000ffffec7224 */ /* 0x000fe200078e0012 */
[----:B------:R1:W5:Y:S01]  /*3430*/  LDL.LU R4, [R1+0x170] ;  /* 0x0001700001047983 */ /* 0x0003620000300800 */
[----:B------:R-:W-:Y:S02]  /*3440*/  IMAD.MOV.U32 R237, RZ, RZ, R17 ;  /* 0x000000ffffed7224 */ /* 0x000fe400078e0011 */
[----:B------:R-:W-:Y:S02]  /*3450*/  IMAD.MOV.U32 R238, RZ, RZ, R16 ;  /* 0x000000ffffee7224 */ /* 0x000fe400078e0010 */
[----:B------:R-:W-:Y:S02]  /*3460*/  IMAD.MOV.U32 R239, RZ, RZ, R15 ;  /* 0x000000ffffef7224 */ /* 0x000fe400078e000f */
[----:B------:R-:W-:Y:S01]  /*3470*/  IMAD.MOV.U32 R240, RZ, RZ, R14 ;  /* 0x000000fffff07224 */ /* 0x000fe200078e000e */
[----:B------:R-:W-:-:S05]  /*3480*/  WARPGROUP.DEPBAR.LE gsb0, 0x0 ;  /* 0x00008000000079c5 */ /* 0x000fca0000010000 */
[----:B--2---:R-:W-:-:S06]  /*3490*/  WARPGROUP.ARRIVE ;  /* 0x00000000000079c5 */ /* 0x004fcc0000000000 */
        /* <DEDUP_REMOVED lines=34> */
[----:B--2---:R-:W2:Y:S04]  /*36c0*/  LDL.LU.64 R214, [R1+0x168] ;  /* 0x0001680001d67983 */ /* 0x004ea80000300a00 */
        /* <DEDUP_REMOVED lines=20> */
[----:B------:R-:W-:-:S07]  /*3810*/  WARPGROUP.ARRIVE ;  /* 0x00000000000079c5 */ /* 0x000fce0000000000 */
[----:B------:R-:W-:Y:S01]  /*3820*/  HGMMA.64x128x8.F32.TF32 R88, gdesc[UR12], R88, gsb0 ;  /* 0x05e000000c5879f0 */ /* 0x000fe20008002858 */
[----:B------:R-:W-:Y:S01]  /*3830*/  UIADD3 UR12, UR4, 0x606, URZ ;  /* 0x00000606040c7890 */ /* 0x000fe2000fffe03f */
[----:B------:R-:W-:Y:S02]  /*3840*/  UMOV UR13, 0x40000040 ;  /* 0x40000040000d7882 */ /* 0x000fe40000000000 */
[----:B------:R-:W-:Y:S01]  /*3850*/  UMOV UR4, 0x1 ;  /* 0x0000000100047882 */ /* 0x000fe20000000000 */
[----:B------:R-:W-:Y:S02]  /*3860*/  WARPGROUP.DEPBAR.LE gsb0, 0x0 ;  /* 0x00008000000079c5 */ /* 0x000fe40000010000 */
[----:B------:R-:W-:-:S06]  /*3870*/  WARPGROUP.ARRIVE ;  /* 0x00000000000079c5 */ /* 0x000fcc0000000000 */
[----:B-1----:R-:W-:Y:S03]  /*3880*/  HGMMA.64x128x8.F32.TF32 R24, gdesc[UR12], R24, gsb0 ;  /* 0x05e000000c1879f0 */ /* 0x002fe60008002818 */
[----:B------:R-:W-:Y:S02]  /*3890*/  WARPGROUP.DEPBAR.LE gsb0, 0x0 ;  /* 0x00008000000079c5 */ /* 0x000fe40000010000 */
.L_x_14:
[----:B------:R-:W-:-:S04]  /*38a0*/  UISETP.LT.AND UP0, UPT, UR5, 0x1, UPT ;  /* 0x000000010500788c */ /* 0x000fc8000bf01270 */
[----:B------:R-:W-:-:S04]  /*38b0*/  USEL UR7, UR5, 0x1, UP0 ;  /* 0x0000000105077887 */ /* 0x000fc80008000000 */
[----:B------:R-:W-:-:S04]  /*38c0*/  UIADD3 UR7, UR5, -UR7, URZ ;  /* 0x8000000705077290 */ /* 0x000fc8000fffe03f */
[----:B------:R-:W-:-:S06]  /*38d0*/  UISETP.GE.AND UP0, UPT, UR7, 0x1, UPT ;  /* 0x000000010700788c */ /* 0x000fcc000bf06270 */
[----:B------:R-:W-:-:S13]  /*38e0*/  PLOP3.LUT P1, PT, PT, PT, UP0, 0x80, 0x0 ;  /* 0x000000000000781c */ /* 0x000fda0003f2f008 */
[----:B------:R-:W-:Y:S05]  /*38f0*/  @!P1 BRA `(.L_x_17) ;  /* 0x0000002800b09947 */ /* 0x000fea0003800000 */
[----:B------:R-:W-:Y:S01]  /*3900*/  IMAD.MOV.U32 R3, RZ, RZ, RZ ;  /* 0x000000ffff037224 */ /* 0x000fe200078e00ff */
[----:B------:R-:W-:Y:S02]  /*3910*/  ULOP3.LUT UR23, UR6, 0x1, URZ, 0xfc, !UPT ;  /* 0x0000000106177892 */ /* 0x000fe4000f8efc3f */
[----:B------:R-:W-:Y:S01]  /*3920*/  UISETP.NE.U32.AND UP0, UPT, UR4, URZ, UPT ;  /* 0x0000003f0400728c */ /* 0x000fe2000bf05070 */
[----:B------:R-:W-:Y:S01]  /*3930*/  UMOV UR8, UR7 ;  /* 0x0000000700087c82 */ /* 0x000fe20008000000 */
[----:B------:R-:W-:-:S09]  /*3940*/  UMOV UR5, URZ ;  /* 0x0000003f00057c82 */ /* 0x000fd20008000000 */
.L_x_22:
[----:B------:R-:W-:-:S06]  /*3950*/  UISETP.NE.AND UP1, UPT, UR23, 0x3, UPT ;  /* 0x000000031700788c */ /* 0x000fcc000bf25270 */
[----:B------:R-:W-:-:S13]  /*3960*/  PLOP3.LUT P2, PT, PT, PT, UP1, 0x80, 0x0 ;  /* 0x000000000000781c */ /* 0x000fda0003f4f018 */
[----:B------:R-:W-:Y:S05]  /*3970*/  @!P2 BRA `(.L_x_18) ;  /* 0x000000000004a947 */ /* 0x000fea0003800000 */
[----:B------:R-:W-:Y:S01]  /*3980*/  BPT.TRAP 0x1 ;  /* 0x000000040000795c */ /* 0x000fe20000300000 */
.L_x_18:
[----:B------:R-:W1:Y:S01]  /*3990*/  S2UR UR10, SR_CgaCtaId ;  /* 0x00000000000a79c3 */ /* 0x000e620000008800 */
[----:B------:R-:W-:Y:S01]  /*39a0*/  UMOV UR9, 0x400 ;  /* 0x0000040000097882 */ /* 0x000fe20000000000 */
[----:B------:R-:W-:Y:S01]  /*39b0*/  SHF.L.U32 R2, R3, 0x1f, RZ ;  /* 0x0000001f03027819 */ /* 0x000fe200000006ff */
[----:B-1----:R-:W-:-:S04]  /*39c0*/  ULEA UR9, UR10, UR9, 0x18 ;  /* 0x000000090a097291 */ /* 0x002fc8000f8ec03f */
[----:B------:R-:W-:-:S12]  /*39d0*/  ULEA UR10, UR4, UR9, 0x3 ;  /* 0x00000009040a7291 */ /* 0x000fd8000f8e183f */
.L_x_19:
[----:B-1----:R-:W-:-:S04]  /*39e0*/  IMAD.U32 R0, RZ, RZ, UR10 ;  /* 0x0000000aff007e24 */ /* 0x002fc8000f8e00ff */
[----:B------:R1:W2:Y:S03]  /*39f0*/  SYNCS.PHASECHK.TRANS64.TRYWAIT P1, [R0+URZ+0x30000], R2 ;  /* 0x03000002000075a7 */ /* 0x0002a6000802017f */
[----:B--2---:R-:W-:Y:S05]  /*3a00*/  @!P1 NANOSLEEP.SYNCS 0x989680 ;  /* 0x009896800000995d */ /* 0x004fea0003900000 */
[----:B------:R-:W2:Y:S02]  /*3a10*/  @!P1 SYNCS.PHASECHK.TRANS64 P1, [R0+URZ+0x30000], R2 ;  /* 0x03000002000095a7 */ /* 0x000ea4000802007f */
[----:B--2---:R-:W-:Y:S05]  /*3a20*/  @!P1 BRA `(.L_x_19) ;  /* 0xfffffffc00ec9947 */ /* 0x004fea000383ffff */
        /* <DEDUP_REMOVED lines=32> */
[----:B--2---:R-:W2:Y:S04]  /*3c30*/  LDL.LU.64 R24, [R1] ;  /* 0x0000000001187983 */ /* 0x004ea80000300a00 */
        /* <DEDUP_REMOVED lines=31> */
[----:B------:R-:W-:-:S02]  /*3e30*/  UIADD3 UR12, UR9, 0x20000, URZ ;  /* 0x00020000090c7890 */ /* 0x000fc4000fffe03f */
[----:B------:R-:W-:Y:S01]  /*3e40*/  USHF.R.U32.HI UR10, URZ, 0x4, UR9 ;  /* 0x000000043f0a7899 */ /* 0x000fe20008011609 */
[----:B-----5:R-:W-:Y:S01]  /*3e50*/  STL [R1+0x178], R5 ;  /* 0x0001780501007387 */ /* 0x020fe20000100800 */
[----:B------:R-:W-:Y:S02]  /*3e60*/  USHF.R.U32.HI UR12, URZ, 0x4, UR12 ;  /* 0x000000043f0c7899 */ /* 0x000fe4000801160c */
[----:B------:R-:W-:Y:S01]  /*3e70*/  ULOP3.LUT UR10, UR10, 0x3fff, URZ, 0xc0, !UPT ;  /* 0x00003fff0a0a7892 */ /* 0x000fe2000f8ec03f */
[----:B------:R3:W-:Y:S01]  /*3e80*/  STL [R1+0x174], R4 ;  /* 0x0001740401007387 */ /* 0x0007e20000100800 */
[----:B------:R-:W-:Y:S02]  /*3e90*/  ULOP3.LUT UR12, UR12, 0x3fff, URZ, 0xc0, !UPT ;  /* 0x00003fff0c0c7892 */ /* 0x000fe4000f8ec03f */
[----:B------:R-:W-:Y:S01]  /*3ea0*/  ULOP3.LUT UR10, UR10, 0x10000, URZ, 0xfc, !UPT ;  /* 0x000100000a0a7892 */ /* 0x000fe2000f8efc3f */
[----:B------:R4:W-:Y:S01]  /*3eb0*/  STL [R1+0x170], R3 ;  /* 0x0001700301007387 */ /* 0x0009e20000100800 */
[----:B------:R-:W-:-:S02]  /*3ec0*/  ULOP3.LUT UR12, UR12, 0x10000, URZ, 0xfc, !UPT ;  /* 0x000100000c0c7892 */ /* 0x000fc4000f8efc3f */
[----:B------:R-:W-:Y:S02]  /*3ed0*/  ULEA UR10, UR4, UR10, 0xb ;  /* 0x0000000a040a7291 */ /* 0x000fe4000f8e583f */
[----:B------:R-:W-:Y:S01]  /*3ee0*/  ULEA UR12, UR4, UR12, 0xa ;  /* 0x0000000c040c7291 */ /* 0x000fe2000f8e503f */
[----:B------:R-:W-:Y:S01]  /*3ef0*/  UMOV UR17, 0x40000040 ;  /* 0x4000004000117882 */ /* 0x000fe20000000000 */
[----:B------:R-:W-:-:S03]  /*3f00*/  UMOV UR19, 0x40000040 ;  /* 0x4000004000137882 */ /* 0x000fc60000000000 */
[----:B------:R-:W-:Y:S02]  /*3f10*/  UMOV UR16, UR10 ;  /* 0x0000000a00107c82 */ /* 0x000fe40008000000 */
[----:B------:R-:W-:Y:S01]  /*3f20*/  UMOV UR18, UR12 ;  /* 0x0000000c00127c82 */ /* 0x000fe20008000000 */
[----:B--2---:R-:W-:-:S06]  /*3f30*/  WARPGROUP.ARRIVE ;  /* 0x00000000000079c5 */ /* 0x004fcc0000000000 */
[----:B------:R-:W-:Y:S01]  /*3f40*/  HGMMA.64x128x8.F32.TF32 R24, gdesc[UR16], R24, UP0, gsb0 ;  /* 0x05e00000101879f0 */ /* 0x000fe2000b802818 */
[----:B------:R-:W-:Y:S01]  /*3f50*/  UIADD3 UR16, UR10, 0x200, URZ ;  /* 0x000002000a107890 */ /* 0x000fe2000fffe03f */
[----:B------:R-:W-:Y:S01]  /*3f60*/  UMOV UR17, 0x40000040 ;  /* 0x4000004000117882 */ /* 0x000fe20000000000 */
[----:B------:R-:W-:Y:S02]  /*3f70*/  WARPGROUP.DEPBAR.LE gsb0, 0x0 ;  /* 0x00008000000079c5 */ /* 0x000fe40000010000 */
[----:B------:R-:W-:Y:S01]  /*3f80*/  STL.64 [R1], R24 ;  /* 0x0000001801007387 */ /* 0x000fe20000100a00 */
[----:B-1----:R-:W-:Y:S02]  /*3f90*/  IMAD.MOV.U32 R2, RZ, RZ, R86 ;  /* 0x000000ffff027224 */ /* 0x002fe400078e0056 */
[----:B------:R-:W-:Y:S01]  /*3fa0*/  IMAD.MOV.U32 R0, RZ, RZ, R87 ;  /* 0x000000ffff007224 */ /* 0x000fe200078e0057 */
[----:B------:R1:W-:Y:S01]  /*3fb0*/  STL.64 [R1+0x8], R26 ;  /* 0x0000081a01007387 */ /* 0x0003e20000100a00 */
[----:B---3--:R-:W-:-:S02]  /*3fc0*/  IMAD.MOV.U32 R4, RZ, RZ, R84 ;  /* 0x000000ffff047224 */ /* 0x008fc400078e0054 */
[----:B----4-:R-:W-:Y:S01]  /*3fd0*/  IMAD.MOV.U32 R3, RZ, RZ, R85 ;  /* 0x000000ffff037224 */ /* 0x010fe200078e0055 */
        /* <DEDUP_REMOVED lines=40> */
[----:B------:R-:W-:Y:S01]  /*4260*/  IMAD.MOV.U32 R220, RZ, RZ, R56 ;  /* 0x000000ffffdc7224 */ /* 0x000fe200078e0038 */
[----:B------:R-:W-:Y:S01]  /*4270*/  WARPGROUP.ARRIVE ;  /* 0x00000000000079c5 */ /* 0x000fe20000000000 */
[----:B------:R-:W-:Y:S01]  /*4280*/  IMAD.MOV.U32 R221, RZ, RZ, R57 ;  /* 0x000000ffffdd7224 */ /* 0x000fe200078e0039 */
[----:B------:R-:W2:Y:S01]  /*4290*/  LDL.LU.64 R58, [R1+0x378] ;  /* 0x00037800013a7983 */ /* 0x000ea20000300a00 */
[----:B------:R-:W-:-:S02]  /*42a0*/  IMAD.MOV.U32 R218, RZ, RZ, R54 ;  /* 0x000000ffffda7224 */ /* 0x000fc400078e0036 */
[----:B------:R-:W-:Y:S01]  /*42b0*/  IMAD.MOV.U32 R219, RZ, RZ, R55 ;  /* 0x000000ffffdb7224 */ /* 0x000fe200078e0037 */
[----:B------:R-:W2:Y:S01]  /*42c0*/  LDL.LU.64 R56, [R1+0x370] ;  /* 0x0003700001387983 */ /* 0x000ea20000300a00 */
[----:B------:R-:W-:Y:S01]  /*42d0*/  IMAD.MOV.U32 R216, RZ, RZ, R52 ;  /* 0x000000ffffd87224 */ /* 0x000fe200078e0034 */
[----:B------:R-:W-:Y:S01]  /*42e0*/  HGMMA.64x128x8.F32.TF32 R152, gdesc[UR16], R152, UP0, gsb0 ;  /* 0x05e00000109879f0 */ /* 0x000fe2000b802898 */
        /* <DEDUP_REMOVED lines=41> */
[----:B------:R-:W-:-:S03]  /*4580*/  WARPGROUP.DEPBAR.LE gsb0, 0x0 ;  /* 0x00008000000079c5 */ /* 0x000fc60000010000 */
        /* <DEDUP_REMOVED lines=14> */
[----:B-1----:R-:W3:Y:S04]  /*4670*/  LDL.LU R188, [R1] ;  /* 0x0000000001bc7983 */ /* 0x002ee80000300800 */
[----:B------:R-:W3:Y:S04]  /*4680*/  LDL.LU R189, [R1+0x4] ;  /* 0x0000040001bd7983 */ /* 0x000ee80000300800 */
[----:B------:R-:W3:Y:S04]  /*4690*/  LDL.LU R190, [R1+0x8] ;  /* 0x0000080001be7983 */ /* 0x000ee80000300800 */
[----:B------:R-:W3:Y:S01]  /*46a0*/  LDL.LU R191, [R1+0xc] ;  /* 0x00000c0001bf7983 */ /* 0x000ee20000300800 */
[----:B------:R-:W-:Y:S01]  /*46b0*/  UIADD3 UR16, UR10, 0x400, URZ ;  /* 0x000004000a107890 */ /* 0x000fe2000fffe03f */
[----:B------:R-:W-:Y:S01]  /*46c0*/  WARPGROUP.ARRIVE ;  /* 0x00000000000079c5 */ /* 0x000fe20000000000 */
[----:B------:R-:W-:-:S07]  /*46d0*/  UMOV UR17, 0x40000040 ;  /* 0x4000004000117882 */ /* 0x000fce0000000000 */
[----:B------:R-:W-:Y:S01]  /*46e0*/  HGMMA.64x128x8.F32.TF32 R88, gdesc[UR16], R88, UP0, gsb0 ;  /* 0x05e00000105879f0 */ /* 0x000fe2000b802858 */
        /* <DEDUP_REMOVED lines=14> */
[----:B--2---:R-:W-:-:S06]  /*47d0*/  WARPGROUP.ARRIVE ;  /* 0x00000000000079c5 */ /* 0x004fcc0000000000 */
[----:B------:R-:W-:Y:S01]  /*47e0*/  HGMMA.64x128x8.F32.TF32 R24, gdesc[UR16], R24, UP0, gsb0 ;  /* 0x05e00000101879f0 */ /* 0x000fe2000b802818 */
        /* <DEDUP_REMOVED lines=36> */
[----:B------:R-:W-:-:S02]  /*4a30*/  UIADD3 UR16, UR10, 0x2, URZ ;  /* 0x000000020a107890 */ /* 0x000fc4000fffe03f */
[----:B------:R-:W-:Y:S01]  /*4a40*/  UIADD3 UR18, UR12, 0x2, URZ ;  /* 0x000000020c127890 */ /* 0x000fe2000fffe03f */
[----:B------:R-:W-:Y:S01]  /*4a50*/  UMOV UR17, 0x40000040 ;  /* 0x4000004000117882 */ /* 0x000fe20000000000 */
[----:B------:R-:W-:Y:S01]  /*4a60*/  UMOV UR19, 0x40000040 ;  /* 0x4000004000137882 */ /* 0x000fe20000000000 */
[----:B------:R-:W-:Y:S02]  /*4a70*/  WARPGROUP.DEPBAR.LE gsb0, 0x0 ;  /* 0x00008000000079c5 */ /* 0x000fe40000010000 */
[----:B---3--:R-:W-:-:S06]  /*4a80*/  WARPGROUP.ARRIVE ;  /* 0x00000000000079c5 */ /* 0x008fcc0000000000 */
        /* <DEDUP_REMOVED lines=302> */
[----:B------:R-:W-:-:S02]  /*5d70*/  IMAD.MOV.U32 R235, RZ, RZ, R20 ;  /* 0x000000ffffeb7224 */ /* 0x000fc400078e0014 */
[----:B------:R-:W-:Y:S02]  /*5d80*/  IMAD.MOV.U32 R236, RZ, RZ, R19 ;  /* 0x000000ffffec7224 */ /* 0x000fe400078e0013 */
[----:B------:R-:W-:Y:S02]  /*5d90*/  IMAD.MOV.U32 R237, RZ, RZ, R18 ;  /* 0x000000ffffed7224 */ /* 0x000fe400078e0012 */
[----:B------:R-:W-:Y:S02]  /*5da0*/  IMAD.MOV.U32 R238, RZ, RZ, R17 ;  /* 0x000000ffffee7224 */ /* 0x000fe400078e0011 */
[----:B------:R-:W-:Y:S02]  /*5db0*/  IMAD.MOV.U32 R239, RZ, RZ, R16 ;  /* 0x000000ffffef7224 */ /* 0x000fe400078e0010 */
[----:B------:R-:W-:Y:S01]  /*5dc0*/  IMAD.MOV.U32 R240, RZ, RZ, R15 ;  /* 0x000000fffff07224 */ /* 0x000fe200078e000f */
[----:B------:R-:W-:Y:S01]  /*5dd0*/  UMOV UR12, UR14 ;  /* 0x0000000e000c7c82 */ /* 0x000fe20008000000 */
[----:B------:R-:W-:Y:S01]  /*5de0*/  UMOV UR14, UR16 ;  /* 0x00000010000e7c82 */ /* 0x000fe20008000000 */
[----:B------:R1:W5:Y:S04]  /*5df0*/  LDL.LU R5, [R1+0x178] ;  /* 0x0001780001057983 */ /* 0x0003680000300800 */
[----:B------:R1:W5:Y:S04]  /*5e00*/  LDL.LU R4, [R1+0x174] ;  /* 0x0001740001047983 */ /* 0x0003680000300800 */
[----:B------:R1:W5:Y:S01]  /*5e10*/  LDL.LU R3, [R1+0x170] ;  /* 0x0001700001037983 */ /* 0x0003620000300800 */
[----:B------:R-:W-:-:S02]  /*5e20*/  WARPGROUP.DEPBAR.LE gsb0, 0x0 ;  /* 0x00008000000079c5 */ /* 0x000fc40000010000 */
        /* <DEDUP_REMOVED lines=59> */
[----:B------:R-:W-:Y:S01]  /*61e0*/  UMOV UR13, 0x40000040 ;  /* 0x40000040000d7882 */ /* 0x000fe20000000000 */
[----:B------:R-:W-:Y:S02]  /*61f0*/  WARPGROUP.DEPBAR.LE gsb0, 0x0 ;  /* 0x00008000000079c5 */ /* 0x000fe40000010000 */
[----:B------:R-:W-:-:S07]  /*6200*/  WARPGROUP.ARRIVE ;  /* 0x00000000000079c5 */ /* 0x000fce0000000000 */
[----:B------:R-:W-:Y:S03]  /*6210*/  HGMMA.64x128x8.F32.TF32 R24, gdesc[UR12], R24, gsb0 ;  /* 0x05e000000c1879f0 */ /* 0x000fe60008002818 */
[----:B------:R-:W-:Y:S02]  /*6220*/  WARPGROUP.DEPBAR.LE gsb0, 0x0 ;  /* 0x00008000000079c5 */ /* 0x000fe40000010000 */
[----:B-1----:R-:W-:Y:S05]  /*6230*/  @!P2 BRA `(.L_x_20) ;  /* 0x000000000004a947 */ /* 0x002fea0003800000 */
[----:B------:R-:W-:Y:S01]  /*6240*/  BPT.TRAP 0x1 ;  /* 0x000000040000795c */ /* 0x000fe20000300000 */
.L_x_20:
[----:B-----5:R-:W-:Y:S01]  /*6250*/  ISETP.NE.AND P1, PT, R4, RZ, PT ;  /* 0x000000ff0400720c */ /* 0x020fe20003f25270 */
[----:B------:R-:W-:Y:S01]  /*6260*/  IMAD.U32 R0, RZ, RZ, UR5 ;  /* 0x00000005ff007e24 */ /* 0x000fe2000f8e00ff */
[----:B------:R-:W-:-:S11]  /*6270*/  UISETP.GT.U32.AND UP0, UPT, UR6, 0x1, UPT ;  /* 0x000000010600788c */ /* 0x000fd6000bf04070 */
[----:B------:R-:W-:-:S05]  /*6280*/  @P1 LEA R0, R0, UR9, 0x3 ;  /* 0x0000000900001c11 */ /* 0x000fca000f8e18ff */
[----:B------:R-:W-:-:S05]  /*6290*/  @P1 VIADD R0, R0, 0x30020 ;  /* 0x0003002000001836 */ /* 0x000fca0000000000 */
[----:B------:R-:W-:-:S04]  /*62a0*/  @P1 PRMT R0, R5, 0x654, R0 ;  /* 0x0000065405001816 */ /* 0x000fc80000000000 */
[----:B------:R1:W-:Y:S01]  /*62b0*/  @P1 SYNCS.ARRIVE.TRANS64.RED.A1T0 RZ, [R0+URZ], RZ ;  /* 0x000000ff00ff19a7 */ /* 0x0003e2000810043f */
[----:B------:R-:W-:-:S13]  /*62c0*/  PLOP3.LUT P1, PT, PT, PT, UP0, 0x80, 0x0 ;  /* 0x000000000000781c */ /* 0x000fda0003f2f008 */
[----:B-1----:R-:W-:Y:S05]  /*62d0*/  @P1 BRA `(.L_x_21) ;  /* 0x0000000000041947 */ /* 0x002fea0003800000 */
[----:B------:R-:W-:Y:S01]  /*62e0*/  BPT.TRAP 0x1 ;  /* 0x000000040000795c */ /* 0x000fe20000300000 */
.L_x_21:
[----:B------:R-:W-:Y:S02]  /*62f0*/  UISETP.GT.AND UP2, UPT, UR8, 0x1, UPT ;  /* 0x000000010800788c */ /* 0x000fe4000bf44270 */
[----:B------:R-:W-:Y:S02]  /*6300*/  UIADD3 UR4, UR4, 0x1, URZ ;  /* 0x0000000104047890 */ /* 0x000fe4000fffe03f */
[----:B------:R-:W-:Y:S02]  /*6310*/  UIADD3 UR5, UR5, 0x1, URZ ;  /* 0x0000000105057890 */ /* 0x000fe4000fffe03f */
[----:B------:R-:W-:Y:S01]  /*6320*/  PLOP3.LUT P1, PT, PT, PT, UP2, 0x80, 0x0 ;  /* 0x000000000000781c */ /* 0x000fe20003f2f028 */
[----:B------:R-:W-:Y:S02]  /*6330*/  UISETP.NE.AND UP0, UPT, UR4, 0x4, UPT ;  /* 0x000000040400788c */ /* 0x000fe4000bf05270 */
[----:B------:R-:W-:Y:S02]  /*6340*/  UISETP.NE.AND UP1, UPT, UR5, 0x4, UPT ;  /* 0x000000040500788c */ /* 0x000fe4000bf25270 */
[----:B------:R-:W-:-:S02]  /*6350*/  USEL UR9, URZ, 0x1, UP0 ;  /* 0x000000013f097887 */ /* 0x000fc40008000000 */
[----:B------:R-:W-:Y:S02]  /*6360*/  USEL UR4, UR4, URZ, UP0 ;  /* 0x0000003f04047287 */ /* 0x000fe40008000000 */
[----:B------:R-:W-:Y:S02]  /*6370*/  UIADD3 UR8, UR8, -0x1, URZ ;  /* 0xffffffff08087890 */ /* 0x000fe4000fffe03f */
[----:B------:R-:W-:Y:S01]  /*6380*/  USEL UR5, UR5, URZ, UP1 ;  /* 0x0000003f05057287 */ /* 0x000fe20008800000 */
[----:B------:R-:W-:Y:S01]  /*6390*/  LOP3.LUT R3, R3, UR9, RZ, 0x3c, !PT ;  /* 0x0000000903037c12 */ /* 0x000fe2000f8e3cff */
[----:B------:R-:W-:Y:S01]  /*63a0*/  UPLOP3.LUT UP0, UPT, UPT, UPT, UPT, 0x80, 0x0 ;  /* 0x000000000000789c */ /* 0x000fe20003f0f070 */
[----:B------:R-:W-:Y:S10]  /*63b0*/  @P1 BRA `(.L_x_22) ;  /* 0xffffffd400641947 */ /* 0x000ff4000383ffff */
.L_x_17:
[----:B------:R-:W-:Y:S05]  /*63c0*/  @!P0 BRA `(.L_x_23) ;  /* 0x00000000004c8947 */ /* 0x000fea0003800000 */
[----:B------:R-:W-:-:S04]  /*63d0*/  ULOP3.LUT UR4, UR6, 0x1, URZ, 0xfc, !UPT ;  /* 0x0000000106047892 */ /* 0x000fc8000f8efc3f */
[----:B------:R-:W-:-:S06]  /*63e0*/  UISETP.NE.AND UP0, UPT, UR4, 0x3, UPT ;  /* 0x000000030400788c */ /* 0x000fcc000bf05270 */
[----:B------:R-:W-:-:S13]  /*63f0*/  PLOP3.LUT P0, PT, PT, PT, UP0, 0x80, 0x0 ;  /* 0x000000000000781c */ /* 0x000fda0003f0f008 */
[----:B------:R-:W-:Y:S05]  /*6400*/  @!P0 BRA `(.L_x_24) ;  /* 0x0000000000048947 */ /* 0x000fea0003800000 */
[----:B------:R-:W-:Y:S01]  /*6410*/  BPT.TRAP 0x1 ;  /* 0x000000040000795c */ /* 0x000fe20000300000 */
.L_x_24:
[----:B-----5:R-:W-:Y:S01]  /*6420*/  ISETP.NE.AND P0, PT, R4, RZ, PT ;  /* 0x000000ff0400720c */ /* 0x020fe20003f05270 */
[----:B------:R-:W-:-:S12]  /*6430*/  UISETP.GT.U32.AND UP0, UPT, UR6, 0x1, UPT ;  /* 0x000000010600788c */ /* 0x000fd8000bf04070 */
[----:B------:R-:W1:Y:S01]  /*6440*/  @P0 S2R R2, SR_CgaCtaId ;  /* 0x0000000000020919 */ /* 0x000e620000008800 */
[----:B------:R-:W-:-:S04]  /*6450*/  @P0 MOV R0, 0x400 ;  /* 0x0000040000000802 */ /* 0x000fc80000000f00 */
[----:B-1----:R-:W-:Y:S01]  /*6460*/  @P0 LEA R2, R2, R0, 0x18 ;  /* 0x0000000002020211 */ /* 0x002fe200078ec0ff */
[----:B------:R-:W-:-:S04]  /*6470*/  IMAD.U32 R0, RZ, RZ, UR7 ;  /* 0x00000007ff007e24 */ /* 0x000fc8000f8e00ff */
[----:B------:R-:W-:-:S05]  /*6480*/  @P0 IMAD.SHL.U32 R0, R0, 0x8, RZ ;  /* 0x0000000800000824 */ /* 0x000fca00078e00ff */
[----:B------:R-:W-:-:S04]  /*6490*/  @P0 LOP3.LUT R0, R0, 0x18, RZ, 0xc0, !PT ;  /* 0x0000001800000812 */ /* 0x000fc800078ec0ff */
[----:B------:R-:W-:-:S04]  /*64a0*/  @P0 IADD3 R0, R2, 0x30020, R0 ;  /* 0x0003002002000810 */ /* 0x000fc80007ffe000 */
[----:B------:R-:W-:-:S04]  /*64b0*/  @P0 PRMT R5, R5, 0x654, R0 ;  /* 0x0000065405050816 */ /* 0x000fc80000000000 */
[----:B------:R1:W-:Y:S01]  /*64c0*/  @P0 SYNCS.ARRIVE.TRANS64.RED.A1T0 RZ, [R5+URZ], RZ ;  /* 0x000000ff05ff09a7 */ /* 0x0003e2000810043f */
[----:B------:R-:W-:-:S13]  /*64d0*/  PLOP3.LUT P0, PT, PT, PT, UP0, 0x80, 0x0 ;  /* 0x000000000000781c */ /* 0x000fda0003f0f008 */
[----:B-1----:R-:W-:Y:S05]  /*64e0*/  @P0 BRA `(.L_x_23) ;  /* 0x0000000000040947 */ /* 0x002fea0003800000 */
[----:B------:R-:W-:Y:S01]  /*64f0*/  BPT.TRAP 0x1 ;  /* 0x000000040000795c */ /* 0x000fe20000300000 */
.L_x_23:
[----:B------:R-:W1:Y:S01]  /*6500*/  S2R R2, SR_TID.X ;  /* 0x0000000000027919 */ /* 0x000e620000002100 */
[----:B------:R-:W-:Y:S01]  /*6510*/  ULDC.64 UR4, c[0x0][0x280] ;  /* 0x0000a00000047ab9 */ /* 0x000fe20000000a00 */
[----:B-----5:R-:W2:Y:S01]  /*6520*/  S2R R4, SR_CTAID.Y ;  /* 0x0000000000047919 */ /* 0x020ea20000002600 */
[----:B------:R-:W3:Y:S01]  /*6530*/  S2R R5, SR_CTAID.X ;  /* 0x0000000000057919 */ /* 0x000ee20000002500 */
[----:B-1----:R-:W-:-:S04]  /*6540*/  SHF.R.S32.HI R0, RZ, 0x1f, R2 ;  /* 0x0000001fff007819 */ /* 0x002fc80000011402 */
[----:B------:R-:W-:Y:S01]  /*6550*/  LEA.HI R0, R0, R2, RZ, 0x7 ;  /* 0x0000000200007211 */ /* 0x000fe200078f38ff */
[----:B--2---:R-:W-:-:S03]  /*6560*/  IMAD.SHL.U32 R4, R4, 0x80, RZ ;  /* 0x0000008004047824 */ /* 0x004fc600078e00ff */
[----:B------:R-:W-:Y:S02]  /*6570*/  LOP3.LUT R0, R0, 0xffffff80, RZ, 0xc0, !PT ;  /* 0xffffff8000007812 */ /* 0x000fe400078ec0ff */
[----:B------:R-:W-:-:S03]  /*6580*/  ISETP.GE.AND P0, PT, R4, UR5, PT ;  /* 0x0000000504007c0c */ /* 0x000fc6000bf06270 */
[----:B------:R-:W-:-:S05]  /*6590*/  IMAD.IADD R0, R2, 0x1, -R0 ;  /* 0x0000000102007824 */ /* 0x000fca00078e0a00 */
[----:B------:R-:W-:-:S04]  /*65a0*/  SHF.R.S32.HI R3, RZ, 0x1f, R0 ;  /* 0x0000001fff037819 */ /* 0x000fc80000011400 */
[CC--:B------:R-:W-:Y:S02]  /*65b0*/  LEA.HI R2, R3.reuse, R0.reuse, RZ, 0x2 ;  /* 0x0000000003027211 */ /* 0x0c0fe400078f10ff */
[----:B------:R-:W-:Y:S02]  /*65c0*/  LEA.HI R3, R3, R0, RZ, 0x5 ;  /* 0x0000000003037211 */ /* 0x000fe400078f28ff */
[--C-:B------:R-:W-:Y:S02]  /*65d0*/  SHF.R.S32.HI R14, RZ, 0x2, R2.reuse ;  /* 0x00000002ff0e7819 */ /* 0x100fe40000011402 */
[----:B------:R-:W-:Y:S02]  /*65e0*/  SHF.R.S32.HI R15, RZ, 0x1f, R2 ;  /* 0x0000001fff0f7819 */ /* 0x000fe40000011402 */
[----:B------:R-:W-:Y:S02]  /*65f0*/  LOP3.LUT R2, R2, 0x7ffffffc, RZ, 0xc0, !PT ;  /* 0x7ffffffc02027812 */ /* 0x000fe400078ec0ff */
[----:B------:R-:W-:-:S03]  /*6600*/  LEA.HI R15, R15, R14, RZ, 0x3 ;  /* 0x0000000e0f0f7211 */ /* 0x000fc600078f18ff */
[----:B------:R-:W-:Y:S01]  /*6610*/  IMAD.IADD R2, R0, 0x1, -R2 ;  /* 0x0000000100027824 */ /* 0x000fe200078e0a02 */
[----:B------:R-:W-:-:S03]  /*6620*/  LOP3.LUT R15, R15, 0xfffffff8, RZ, 0xc0, !PT ;  /* 0xfffffff80f0f7812 */ /* 0x000fc600078ec0ff */
[----:B------:R-:W-:Y:S02]  /*6630*/  IMAD.SHL.U32 R0, R2, 0x2, RZ ;  /* 0x0000000202007824 */ /* 0x000fe400078e00ff */
[----:B------:R-:W-:-:S03]  /*6640*/  IMAD.IADD R14, R14, 0x1, -R15 ;  /* 0x000000010e0e7824 */ /* 0x000fc600078e0a0f */
[----:B------:R-:W-:Y:S02]  /*6650*/  SHF.R.S32.HI R2, RZ, 0x1f, R0 ;  /* 0x0000001fff027819 */ /* 0x000fe40000011400 */
[----:B------:R-:W-:Y:S02]  /*6660*/  IADD3 R10, P1, R4, R0, RZ ;  /* 0x00000000040a7210 */ /* 0x000fe40007f3e0ff */
[----:B------:R-:W-:Y:S02]  /*6670*/  IADD3 R0, -R0, UR5, -R4 ;  /* 0x0000000500007c10 */ /* 0x000fe4000fffe904 */
[----:B------:R-:W-:Y:S01]  /*6680*/  LEA.HI.X.SX32 R11, R4, R2, 0x1, P1 ;  /* 0x00000002040b7211 */ /* 0x000fe200008f0eff */
[----:B---3--:R-:W-:Y:S01]  /*6690*/  IMAD.SHL.U32 R4, R5, 0x100, RZ ;  /* 0x0000010005047824 */ /* 0x008fe200078e00ff */
[----:B------:R-:W-:Y:S02]  /*66a0*/  SHF.R.S32.HI R15, RZ, 0x1f, R14 ;  /* 0x0000001fff0f7819 */ /* 0x000fe4000001140e */
[----:B------:R-:W-:-:S02]  /*66b0*/  SHF.R.S32.HI R2, RZ, 0x5, R3 ;  /* 0x00000005ff027819 */ /* 0x000fc40000011403 */
[----:B------:R-:W-:Y:S01]  /*66c0*/  ISETP.GE.OR P0, PT, R4, UR4, P0 ;  /* 0x0000000404007c0c */ /* 0x000fe20008706670 */
[----:B------:R-:W-:-:S04]  /*66d0*/  IMAD.WIDE R12, R5, 0x100, R14 ;  /* 0x00000100050c7825 */ /* 0x000fc800078e020e */
[----:B------:R-:W-:-:S04]  /*66e0*/  IMAD.WIDE R12, R2, 0x10, R12 ;  /* 0x00000010020c7825 */ /* 0x000fc800078e020c */
[----:B------:R-:W-:-:S05]  /*66f0*/  IMAD R2, R2, -0x10, -R4 ;  /* 0xfffffff002027824 */ /* 0x000fca00078e0a04 */
[----:B------:R-:W-:Y:S01]  /*6700*/  IADD3 R14, R2, UR4, -R14 ;  /* 0x00000004020e7c10 */ /* 0x000fe2000fffe80e */
[----:B------:R-:W-:Y:S06]  /*6710*/  @P0 EXIT ;  /* 0x000000000000094d */ /* 0x000fec0003800000 */
[----:B------:R-:W-:Y:S01]  /*6720*/  FSETP.NEU.AND P2, PT, RZ, UR22, PT ;  /* 0x00000016ff007c0b */ /* 0x000fe2000bf4d000 */
[----:B------:R-:W-:Y:S01]  /*6730*/  ULDC.64 UR14, c[0x0][0x658] ;  /* 0x00019600000e7ab9 */ /* 0x000fe20000000a00 */
[----:B------:R-:W-:Y:S01]  /*6740*/  ISETP.GT.AND P1, PT, R14, RZ, PT ;  /* 0x000000ff0e00720c */ /* 0x000fe20003f24270 */
[----:B------:R-:W-:Y:S01]  /*6750*/  IMAD R2, R13, UR14, RZ ;  /* 0x0000000e0d027c24 */ /* 0x000fe2000f8e02ff */
[----:B------:R-:W-:Y:S02]  /*6760*/  USHF.L.U64.HI UR5, UR14, 0x3, UR15 ;  /* 0x000000030e057899 */ /* 0x000fe4000801020f */
[----:B------:R-:W-:Y:S01]  /*6770*/  IMAD.WIDE.U32 R4, R12, UR14, R10 ;  /* 0x0000000e0c047c25 */ /* 0x000fe2000f8e000a */
[----:B------:R-:W-:Y:S01]  /*6780*/  USHF.L.U32 UR4, UR14, 0x3, URZ ;  /* 0x000000030e047899 */ /* 0x000fe2000800063f */
[----:B------:R-:W-:Y:S02]  /*6790*/  ISETP.GT.AND P0, PT, R0, RZ, P1 ;  /* 0x000000ff0000720c */ /* 0x000fe40000f04270 */
[----:B------:R-:W-:-:S04]  /*67a0*/  IMAD R2, R12, UR15, R2 ;  /* 0x0000000f0c027c24 */ /* 0x000fc8000f8e0202 */
[----:B------:R-:W-:Y:S01]  /*67b0*/  IMAD.IADD R3, R5, 0x1, R2 ;  /* 0x0000000105037824 */ /* 0x000fe200078e0202 */
[----:B------:R-:W-:Y:S06]  /*67c0*/  @!P2 BRA `(.L_x_25) ;  /* 0x000000ac00f8a947 */ /* 0x000fec0003800000 */
[----:B------:R-:W-:Y:S01]  /*67d0*/  ULDC.64 UR6, c[0x0][0x650] ;  /* 0x0001940000067ab9 */ /* 0x000fe20000000a00 */
[----:B------:R-:W-:Y:S01]  /*67e0*/  ULDC.64 UR16, c[0x0][0x630] ;  /* 0x00018c0000107ab9 */ /* 0x000fe20000000a00 */
[C---:B------:R-:W-:Y:S01]  /*67f0*/  LEA R2, P2, R4.reuse, UR6, 0x2 ;  /* 0x0000000604027c11 */ /* 0x040fe2000f8410ff */
[----:B------:R-:W-:Y:S01]  /*6800*/  IMAD R6, R13, UR16, RZ ;  /* 0x000000100d067c24 */ /* 0x000fe2000f8e02ff */
[----:B------:R-:W-:Y:S01]  /*6810*/  ULDC.64 UR18, c[0x0][0x628] ;  /* 0x00018a0000127ab9 */ /* 0x000fe20000000a00 */
[----:B------:R-:W2:Y:S01]  /*6820*/  LDL.LU R7, [R1] ;  /* 0x0000000001077983 */ /* 0x000ea20000300800 */
[----:B------:R-:W-:Y:S01]  /*6830*/  LEA.HI.X R3, R4, UR7, R3, 0x2, P2 ;  /* 0x0000000704037c11 */ /* 0x000fe200090f1403 */
[C---:B------:R-:W-:Y:S02]  /*6840*/  IMAD R6, R12.reuse, UR17, R6 ;  /* 0x000000110c067c24 */ /* 0x040fe4000f8e0206 */
[----:B------:R-:W-:-:S04]  /*6850*/  IMAD.WIDE.U32 R4, R12, UR16, R10 ;  /* 0x000000100c047c25 */ /* 0x000fc8000f8e000a */
[----:B------:R-:W-:Y:S01]  /*6860*/  IMAD.IADD R5, R5, 0x1, R6 ;  /* 0x0000000105057824 */ /* 0x000fe200078e0206 */
[----:B------:R-:W-:-:S04]  /*6870*/  LEA R8, P2, R4, UR18, 0x2 ;  /* 0x0000001204087c11 */ /* 0x000fc8000f8410ff */
[----:B------:R-:W-:-:S05]  /*6880*/  LEA.HI.X R9, R4, UR19, R5, 0x2, P2 ;  /* 0x0000001304097c11 */ /* 0x000fca00090f1405 */
[----:B------:R-:W3:Y:S01]  /*6890*/  @P0 LDG.E.LTC128B R15, desc[UR20][R8.64] ;  /* 0x00000014080f0981 */ /* 0x000ee2000c1e1920 */
[----:B------:R-:W-:Y:S01]  /*68a0*/  ISETP.GT.AND P2, PT, R0, 0x1, P1 ;  /* 0x000000010000780c */ /* 0x000fe20000f44270 */
[----:B------:R-:W-:Y:S01]  /*68b0*/  BSSY B0, `(.L_x_26) ;  /* 0x0000008000007945 */ /* 0x000fe20003800000 */
[----:B---3--:R-:W-:-:S05]  /*68c0*/  LOP3.LUT R4, R15, 0xffffe000, RZ, 0xc0, !PT ;  /* 0xffffe0000f047812 */ /* 0x008fca00078ec0ff */
[----:B------:R-:W-:-:S04]  /*68d0*/  FMUL R4, R4, UR22 ;  /* 0x0000001604047c20 */ /* 0x000fc80008400000 */
[----:B--2---:R-:W-:-:S05]  /*68e0*/  FFMA R4, R7, UR11, R4 ;  /* 0x0000000b07047c23 */ /* 0x004fca0008000004 */
[----:B------:R-:W-:-:S05]  /*68f0*/  F2FP.TF32.F32.PACK_B R4, R4 ;  /* 0x00000004ff04723e */ /* 0x000fca00024050ff */
[----:B------:R1:W-:Y:S01]  /*6900*/  @P0 STG.E desc[UR20][R2.64], R4 ;  /* 0x0000000402000986 */ /* 0x0003e2000c101914 */
[----:B------:R-:W-:Y:S05]  /*6910*/  @!P2 BRA `(.L_x_27) ;  /* 0x000000000004a947 */ /* 0x000fea0003800000 */
[----:B------:R2:W5:Y:S02]  /*6920*/  LDG.E.LTC128B R15, desc[UR20][R8.64+0x4] ;  /* 0x00000414080f7981 */ /* 0x000564000c1e1920 */
.L_x_27:
[----:B------:R-:W-:Y:S05]  /*6930*/  BSYNC B0 ;  /* 0x0000000000007941 */ /* 0x000fea0003800000 */
.L_x_26:
[----:B------:R-:W3:Y:S01]  /*6940*/  LDL.LU R5, [R1+0x4] ;  /* 0x0000040001057983 */ /* 0x000ee20000300800 */
[----:B-1---5:R-:W-:Y:S01]  /*6950*/  LOP3.LUT R4, R15, 0xffffe000, RZ, 0xc0, !PT ;  /* 0xffffe0000f047812 */ /* 0x022fe200078ec0ff */
[----:B------:R-:W-:Y:S02]  /*6960*/  USHF.L.U64.HI UR13, UR16, 0x3, UR17 ;  /* 0x00000003100d7899 */ /* 0x000fe40008010211 */
[----:B------:R-:W-:Y:S02]  /*6970*/  USHF.L.U32 UR12, UR16, 0x3, URZ ;  /* 0x00000003100c7899 */ /* 0x000fe4000800063f */
[----:B------:R-:W-:Y:S02]  /*6980*/  IMAD.U32 R17, RZ, RZ, UR16 ;  /* 0x00000010ff117e24 */ /* 0x000fe4000f8e00ff */
[----:B------:R-:W-:Y:S01]  /*6990*/  FMUL R4, R4, UR22 ;  /* 0x0000001604047c20 */ /* 0x000fe20008400000 */
[----:B------:R-:W4:Y:S03]  /*69a0*/  LDL.LU R18, [R1+0x8] ;  /* 0x0000080001127983 */ /* 0x000f260000300800 */
[----:B---3--:R-:W-:-:S05]  /*69b0*/  FFMA R4, R5, UR11, R4 ;  /* 0x0000000b05047c23 */ /* 0x008fca0008000004 */
[----:B------:R-:W-:-:S05]  /*69c0*/  F2FP.TF32.F32.PACK_B R4, R4 ;  /* 0x00000004ff04723e */ /* 0x000fca00024050ff */
[----:B------:R1:W-:Y:S02]  /*69d0*/  @P2 STG.E desc[UR20][R2.64+0x4], R4 ;  /* 0x0000040402002986 */ /* 0x0003e4000c101914 */
[----:B-1----:R-:W-:-:S03]  /*69e0*/  IMAD.WIDE.U32 R4, R12, R17, UR12 ;  /* 0x0000000c0c047e25 */ /* 0x002fc6000f8e0011 */
[----:B------:R-:W-:-:S04]  /*69f0*/  IADD3 R4, P0, R10, R4, RZ ;  /* 0x000000040a047210 */ /* 0x000fc80007f1e0ff */
[----:B------:R-:W-:Y:S02]  /*6a00*/  IADD3.X R5, R11, R6, R5, P0, !PT ;  /* 0x000000060b057210 */ /* 0x000fe400007fe405 */
[----:B------:R-:W-:Y:S02]  /*6a10*/  ISETP.GT.AND P0, PT, R14, 0x8, PT ;  /* 0x000000080e00780c */ /* 0x000fe40003f04270 */
[----:B------:R-:W-:Y:S02]  /*6a20*/  LEA R6, P3, R4, UR18, 0x2 ;  /* 0x0000001204067c11 */ /* 0x000fe4000f8610ff */
[----:B------:R-:W-:Y:S02]  /*6a30*/  ISETP.GT.AND P2, PT, R0, RZ, P0 ;  /* 0x000000ff0000720c */ /* 0x000fe40000744270 */
[----:B------:R-:W-:-:S11]  /*6a40*/  LEA.HI.X R7, R4, UR19, R5, 0x2, P3 ;  /* 0x0000001304077c11 */ /* 0x000fd600098f1405 */
[----:B------:R-:W3:Y:S01]  /*6a50*/  @P2 LDG.E.LTC128B R15, desc[UR20][R6.64] ;  /* 0x00000014060f2981 */ /* 0x000ee2000c1e1920 */
[----:B------:R-:W-:Y:S01]  /*6a60*/  USHF.L.U32 UR8, UR4, 0x2, URZ ;  /* 0x0000000204087899 */ /* 0x000fe2000800063f */
[----:B------:R-:W-:Y:S01]  /*6a70*/  ISETP.GT.AND P3, PT, R0, 0x1, P0 ;  /* 0x000000010000780c */ /* 0x000fe20000764270 */
[----:B------:R-:W-:Y:S01]  /*6a80*/  USHF.L.U64.HI UR5, UR4, 0x2, UR5 ;  /* 0x0000000204057899 */ /* 0x000fe20008010205 */
[----:B------:R-:W-:Y:S03]  /*6a90*/  BSSY B0, `(.L_x_28) ;  /* 0x000000a000007945 */ /* 0x000fe60003800000 */
[----:B------:R-:W-:-:S04]  /*6aa0*/  IADD3 R4, P4, R2, UR8, RZ ;  /* 0x0000000802047c10 */ /* 0x000fc8000ff9e0ff */
[----:B------:R-:W-:Y:S02]  /*6ab0*/  IADD3.X R5, R3, UR5, RZ, P4, !PT ;  /* 0x0000000503057c10 */ /* 0x000fe4000a7fe4ff */
[----:B---3--:R-:W-:-:S05]  /*6ac0*/  LOP3.LUT R16, R15, 0xffffe000, RZ, 0xc0, !PT ;  /* 0xffffe0000f107812 */ /* 0x008fca00078ec0ff */
[----:B------:R-:W-:-:S04]  /*6ad0*/  FMUL R16, R16, UR22 ;  /* 0x0000001610107c20 */ /* 0x000fc80008400000 */
[----:B----4-:R-:W-:-:S05]  /*6ae0*/  FFMA R16, R18, UR11, R16 ;  /* 0x0000000b12107c23 */ /* 0x010fca0008000010 */
[----:B------:R-:W-:-:S05]  /*6af0*/  F2FP.TF32.F32.PACK_B R16, R16 ;  /* 0x00000010ff10723e */ /* 0x000fca00024050ff */
[----:B------:R1:W-:Y:S01]  /*6b00*/  @P2 STG.E desc[UR20][R4.64], R16 ;  /* 0x0000001004002986 */ /* 0x0003e2000c101914 */
[----:B------:R-:W-:Y:S05]  /*6b10*/  @!P3 BRA `(.L_x_29) ;  /* 0x000000000004b947 */ /* 0x000fea0003800000 */
[----:B------:R3:W5:Y:S02]  /*6b20*/  LDG.E.LTC128B R15, desc[UR20][R6.64+0x4] ;  /* 0x00000414060f7981 */ /* 0x000764000c1e1920 */
.L_x_29:
[----:B------:R-:W-:Y:S05]  /*6b30*/  BSYNC B0 ;  /* 0x0000000000007941 */ /* 0x000fea0003800000 */
.L_x_28:
[----:B------:R-:W4:Y:S01]  /*6b40*/  LDL.LU R18, [R1+0xc] ;  /* 0x00000c0001127983 */ /* 0x000f220000300800 */
[----:B-1---5:R-:W-:Y:S01]  /*6b50*/  LOP3.LUT R16, R15, 0xffffe000, RZ, 0xc0, !PT ;  /* 0xffffe0000f107812 */ /* 0x022fe200078ec0ff */
[----:B------:R-:W-:Y:S01]  /*6b60*/  BSSY B0, `(.L_x_30) ;  /* 0x0000009000007945 */ /* 0x000fe20003800000 */
[----:B------:R-:W-:-:S03]  /*6b70*/  ISETP.GT.AND P2, PT, R0, 0x8, P1 ;  /* 0x000000080000780c */ /* 0x000fc60000f44270 */
[----:B------:R-:W-:-:S04]  /*6b80*/  FMUL R16, R16, UR22 ;  /* 0x0000001610107c20 */ /* 0x000fc80008400000 */
[----:B----4-:R-:W-:-:S05]  /*6b90*/  FFMA R16, R18, UR11, R16 ;  /* 0x0000000b12107c23 */ /* 0x010fca0008000010 */
[----:B------:R-:W-:-:S05]  /*6ba0*/  F2FP.TF32.F32.PACK_B R16, R16 ;  /* 0x00000010ff10723e */ /* 0x000fca00024050ff */
[----:B------:R1:W-:Y:S02]  /*6bb0*/  @P3 STG.E desc[UR20][R4.64+0x4], R16 ;  /* 0x0000041004003986 */ /* 0x0003e4000c101914 */
[----:B-1----:R-:W-:Y:S01]  /*6bc0*/  IMAD.MOV.U32 R16, RZ, RZ, R15 ;  /* 0x000000ffff107224 */ /* 0x002fe200078e000f */
[----:B------:R-:W-:Y:S06]  /*6bd0*/  @!P2 BRA `(.L_x_31) ;  /* 0x000000000004a947 */ /* 0x000fec0003800000 */
[----:B------:R1:W5:Y:S02]  /*6be0*/  LDG.E.LTC128B R16, desc[UR20][R8.64+0x20] ;  /* 0x0000201408107981 */ /* 0x000364000c1e1920 */
.L_x_31:
[----:B------:R-:W-:Y:S05]  /*6bf0*/  BSYNC B0 ;  /* 0x0000000000007941 */ /* 0x000fea0003800000 */
.L_x_30:
[----:B------:R-:W4:Y:S01]  /*6c00*/  LDL.LU R18, [R1+0x10] ;  /* 0x0000100001127983 */ /* 0x000f220000300800 */
[----:B-----5:R-:W-:Y:S01]  /*6c10*/  LOP3.LUT R15, R16, 0xffffe000, RZ, 0xc0, !PT ;  /* 0xffffe000100f7812 */ /* 0x020fe200078ec0ff */
[----:B------:R-:W-:Y:S04]  /*6c20*/  BSSY B0, `(.L_x_32) ;  /* 0x0000008000007945 */ /* 0x000fe80003800000 */
[----:B------:R-:W-:-:S04]  /*6c30*/  FMUL R15, R15, UR22 ;  /* 0x000000160f0f7c20 */ /* 0x000fc80008400000 */
[----:B----4-:R-:W-:-:S05]  /*6c40*/  FFMA R15, R18, UR11, R15 ;  /* 0x0000000b120f7c23 */ /* 0x010fca000800000f */
[----:B------:R-:W-:-:S05]  /*6c50*/  F2FP.TF32.F32.PACK_B R15, R15 ;  /* 0x0000000fff0f723e */ /* 0x000fca00024050ff */
[----:B------:R4:W-:Y:S01]  /*6c60*/  @P2 STG.E desc[UR20][R2.64+0x20], R15 ;  /* 0x0000200f02002986 */ /* 0x0009e2000c101914 */
[----:B------:R-:W-:-:S13]  /*6c70*/  ISETP.GT.AND P2, PT, R0, 0x9, P1 ;  /* 0x000000090000780c */ /* 0x000fda0000f44270 */
[----:B----4-:R-:W-:Y:S05]  /*6c80*/  @!P2 BRA `(.L_x_33) ;  /* 0x000000000004a947 */ /* 0x010fea0003800000 */
[----:B------:R4:W5:Y:S02]  /*6c90*/  LDG.E.LTC128B R16, desc[UR20][R8.64+0x24] ;  /* 0x0000241408107981 */ /* 0x000964000c1e1920 */
.L_x_33:
[----:B------:R-:W-:Y:S05]  /*6ca0*/  BSYNC B0 ;  /* 0x0000000000007941 */ /* 0x000fea0003800000 */
.L_x_32:
[----:B------:R-:W2:Y:S01]  /*6cb0*/  LDL.LU R18, [R1+0x14] ;  /* 0x0000140001127983 */ /* 0x000ea20000300800 */
[----:B-----5:R-:W-:Y:S01]  /*6cc0*/  LOP3.LUT R15, R16, 0xffffe000, RZ, 0xc0, !PT ;  /* 0xffffe000100f7812 */ /* 0x020fe200078ec0ff */
[----:B------:R-:W-:Y:S01]  /*6cd0*/  BSSY B0, `(.L_x_34) ;  /* 0x0000008000007945 */ /* 0x000fe20003800000 */
[----:B------:R-:W-:-:S03]  /*6ce0*/  ISETP.GT.AND P3, PT, R0, 0x8, P0 ;  /* 0x000000080000780c */ /* 0x000fc60000764270 */
[----:B------:R-:W-:-:S04]  /*6cf0*/  FMUL R15, R15, UR22 ;  /* 0x000000160f0f7c20 */ /* 0x000fc80008400000 */
[----:B--2---:R-:W-:-:S05]  /*6d00*/  FFMA R15, R18, UR11, R15 ;  /* 0x0000000b120f7c23 */ /* 0x004fca000800000f */
[----:B------:R-:W-:-:S05]  /*6d10*/  F2FP.TF32.F32.PACK_B R15, R15 ;  /* 0x0000000fff0f723e */ /* 0x000fca00024050ff */
[----:B------:R2:W-:Y:S01]  /*6d20*/  @P2 STG.E desc[UR20][R2.64+0x24], R15 ;  /* 0x0000240f02002986 */ /* 0x0005e2000c101914 */
[----:B------:R-:W-:Y:S05]  /*6d30*/  @!P3 BRA `(.L_x_35) ;  /* 0x000000000004b947 */ /* 0x000fea0003800000 */
[----:B------:R0:W5:Y:S02]  /*6d40*/  LDG.E.LTC128B R16, desc[UR20][R6.64+0x20] ;  /* 0x0000201406107981 */ /* 0x000164000c1e1920 */
.L_x_35:
[----:B------:R-:W-:Y:S05]  /*6d50*/  BSYNC B0 ;  /* 0x0000000000007941 */ /* 0x000fea0003800000 */
.L_x_34:
[----:B------:R-:W3:Y:S01]  /*6d60*/  LDL.LU R18, [R1+0x18] ;  /* 0x0000180001127983 */ /* 0x000ee20000300800 */
[----:B--2--5:R-:W-:Y:S01]  /*6d70*/  LOP3.LUT R15, R16, 0xffffe000, RZ, 0xc0, !PT ;  /* 0xffffe000100f7812 */ /* 0x024fe200078ec0ff */
[----:B------:R-:W-:Y:S01]  /*6d80*/  BSSY B0, `(.L_x_36) ;  /* 0x0000008000007945 */ /* 0x000fe20003800000 */
[----:B------:R-:W-:-:S03]  /*6d90*/  ISETP.GT.AND P2, PT, R0, 0x9, P0 ;  /* 0x000000090000780c */ /* 0x000fc60000744270 */
[----:B------:R-:W-:-:S04]  /*6da0*/  FMUL R15, R15, UR22 ;  /* 0x000000160f0f7c20 */ /* 0x000fc80008400000 */
[----:B---3--:R-:W-:-:S05]  /*6db0*/  FFMA R15, R18, UR11, R15 ;  /* 0x0000000b120f7c23 */ /* 0x008fca000800000f */
[----:B------:R-:W-:-:S05]  /*6dc0*/  F2FP.TF32.F32.PACK_B R15, R15 ;  /* 0x0000000fff0f723e */ /* 0x000fca00024050ff */
[----:B------:R2:W-:Y:S01]  /*6dd0*/  @P3 STG.E desc[UR20][R4.64+0x20], R15 ;  /* 0x0000200f04003986 */ /* 0x0005e2000c101914 */
[----:B------:R-:W-:Y:S05]  /*6de0*/  @!P2 BRA `(.L_x_37) ;  /* 0x000000000004a947 */ /* 0x000fea0003800000 */
[----:B------:R3:W5:Y:S02]  /*6df0*/  LDG.E.LTC128B R16, desc[UR20][R6.64+0x24] ;  /* 0x0000241406107981 */ /* 0x000764000c1e1920 */
.L_x_37:
[----:B------:R-:W-:Y:S05]  /*6e00*/  BSYNC B0 ;  /* 0x0000000000007941 */ /* 0x000fea0003800000 */
.L_x_36:
[----:B------:R-:W4:Y:S01]  /*6e10*/  LDL.LU R18, [R1+0x1c] ;  /* 0x00001c0001127983 */ /* 0x000f220000300800 */
[----:B--2--5:R-:W-:Y:S01]  /*6e20*/  LOP3.LUT R15, R16, 0xffffe000, RZ, 0xc0, !PT ;  /* 0xffffe000100f7812 */ /* 0x024fe200078ec0ff */
[----:B------:R-:W-:Y:S01]  /*6e30*/  BSSY B0, `(.L_x_38) ;  /* 0x0000008000007945 */ /* 0x000fe20003800000 */
[----:B------:R-:W-:-:S03]  /*6e40*/  ISETP.GT.AND P3, PT, R0, 0x10, P1 ;  /* 0x000000100000780c */ /* 0x000fc60000f64270 */
[----:B------:R-:W-:-:S04]  /*6e50*/  FMUL R15, R15, UR22 ;  /* 0x000000160f0f7c20 */ /* 0x000fc80008400000 */
[----:B----4-:R-:W-:-:S05]  /*6e60*/  FFMA R15, R18, UR11, R15 ;  /* 0x0000000b120f7c23 */ /* 0x010fca000800000f */
[----:B------:R-:W-:-:S05]  /*6e70*/  F2FP.TF32.F32.PACK_B R15, R15 ;  /* 0x0000000fff0f723e */ /* 0x000fca00024050ff */
[----:B------:R2:W-:Y:S01]  /*6e80*/  @P2 STG.E desc[UR20][R4.64+0x24], R15 ;  /* 0x0000240f04002986 */ /* 0x0005e2000c101914 */
[----:B------:R-:W-:Y:S05]  /*6e90*/  @!P3 BRA `(.L_x_39) ;  /* 0x000000000004b947 */ /* 0x000fea0003800000 */
[----:B------:R4:W5:Y:S02]  /*6ea0*/  LDG.E.LTC128B R16, desc[UR20][R8.64+0x40] ;  /* 0x0000401408107981 */ /* 0x000964000c1e1920 */
.L_x_39:
[----:B------:R-:W-:Y:S05]  /*6eb0*/  BSYNC B0 ;  /* 0x0000000000007941 */ /* 0x000fea0003800000 */
.L_x_38:
        /* <DEDUP_REMOVED lines=10> */
.L_x_41:
[----:B------:R-:W-:Y:S05]  /*6f60*/  BSYNC B0 ;  /* 0x0000000000007941 */ /* 0x000fea0003800000 */
.L_x_40:
        /* <DEDUP_REMOVED lines=10> */
.L_x_43:
[----:B------:R-:W-:Y:S05]  /*7010*/  BSYNC B0 ;  /* 0x0000000000007941 */ /* 0x000fea0003800000 */
.L_x_42:
        /* <DEDUP_REMOVED lines=10> */
.L_x_45:
[----:B------:R-:W-:Y:S05]  /*70c0*/  BSYNC B0 ;  /* 0x0000000000007941 */ /* 0x000fea0003800000 */
.L_x_44:
        /* <DEDUP_REMOVED lines=10> */
.L_x_47:
[----:B------:R-:W-:Y:S05]  /*7170*/  BSYNC B0 ;  /* 0x0000000000007941 */ /* 0x000fea0003800000 */
.L_x_46:
        /* <DEDUP_REMOVED lines=10> */
.L_x_49:
[----:B------:R-:W-:Y:S05]  /*7220*/  BSYNC B0 ;  /* 0x0000000000007941 */ /* 0x000fea0003800000 */
.L_x_48:
        /* <DEDUP_REMOVED lines=10> */
.L_x_51:
[----:B------:R-:W-:Y:S05]  /*72d0*/  BSYNC B0 ;  /* 0x0000000000007941 */ /* 0x000fea0003800000 */
.L_x_50:
        /* <DEDUP_REMOVED lines=10> */
.L_x_53:
[----:B------:R-:W-:Y:S05]  /*7380*/  BSYNC B0 ;  /* 0x0000000000007941 */ /* 0x000fea0003800000 */
.L_x_52:
        /* <DEDUP_REMOVED lines=10> */
.L_x_55:
[----:B------:R-:W-:Y:S05]  /*7430*/  BSYNC B0 ;  /* 0x0000000000007941 */ /* 0x000fea0003800000 */
.L_x_54:
        /* <DEDUP_REMOVED lines=10> */
.L_x_57:
[----:B------:R-:W-:Y:S05]  /*74e0*/  BSYNC B0 ;  /* 0x0000000000007941 */ /* 0x000fea0003800000 */
.L_x_56:
        /* <DEDUP_REMOVED lines=10> */
.L_x_59:
[----:B------:R-:W-:Y:S05]  /*7590*/  BSYNC B0 ;  /* 0x0000000000007941 */ /* 0x000fea0003800000 */
.L_x_58:
[----:B------:R-:W3:Y:S01]  /*75a0*/  LDL.LU R18, [R1+0x48] ;  /* 0x0000480001127983 */ /* 0x000ee20000300800 */
[----:B--2--5:R-:W-:Y:S01]  /*75b0*/  LOP3.LUT R15, R16, 0xffffe000, RZ, 0xc0, !PT ;  /* 0xffffe000100f7812 */ /* 0x024fe200078ec0ff */
[----:B------:R-:W-:Y:S01]  /*75c0*/  BSSY B0, `(.L_x_60) ;  /* 0x0000009000007945 */ /* 0x000fe20003800000 */
[----:B------:R-:W-:-:S03]  /*75d0*/  ISETP.GT.AND P2, PT, R0, 0x21, P0 ;  /* 0x000000210000780c */ /* 0x000fc60000744270 */
[----:B------:R-:W-:-:S04]  /*75e0*/  FMUL R15, R15, UR22 ;  /* 0x000000160f0f7c20 */ /* 0x000fc80008400000 */
[----:B---3--:R-:W-:-:S05]  /*75f0*/  FFMA R15, R18, UR11, R15 ;  /* 0x0000000b120f7c23 */ /* 0x008fca000800000f */
[----:B------:R-:W-:-:S05]  /*7600*/  F2FP.TF32.F32.PACK_B R15, R15 ;  /* 0x0000000fff0f723e */ /* 0x000fca00024050ff */
[----:B------:R2:W-:Y:S02]  /*7610*/  @P3 STG.E desc[UR20][R4.64+0x80], R15 ;  /* 0x0000800f04003986 */ /* 0x0005e4000c101914 */
[----:B--2---:R-:W-:Y:S01]  /*7620*/  IMAD.MOV.U32 R15, RZ, RZ, R16 ;  /* 0x000000ffff0f7224 */ /* 0x004fe200078e0010 */
[----:B------:R-:W-:Y:S06]  /*7630*/  @!P2 BRA `(.L_x_61) ;  /* 0x000000000004a947 */ /* 0x000fec0003800000 */
[----:B------:R2:W5:Y:S02]  /*7640*/  LDG.E.LTC128B R15, desc[UR20][R6.64+0x84] ;  /* 0x00008414060f7981 */ /* 0x000564000c1e1920 */
.L_x_61:
[----:B------:R-:W-:Y:S05]  /*7650*/  BSYNC B0 ;  /* 0x0000000000007941 */ /* 0x000fea0003800000 */
.L_x_60:
[----:B------:R-:W3:Y:S01]  /*7660*/  LDL.LU R18, [R1+0x4c] ;  /* 0x00004c0001127983 */ /* 0x000ee20000300800 */
[----:B-----5:R-:W-:Y:S01]  /*7670*/  LOP3.LUT R16, R15, 0xffffe000, RZ, 0xc0, !PT ;  /* 0xffffe0000f107812 */ /* 0x020fe200078ec0ff */
        /* <DEDUP_REMOVED lines=8> */
.L_x_63:
[----:B------:R-:W-:Y:S05]  /*7700*/  BSYNC B0 ;  /* 0x0000000000007941 */ /* 0x000fea0003800000 */
.L_x_62:
[----:B------:R-:W2:Y:S01]  /*7710*/  LDL.LU R18, [R1+0x50] ;  /* 0x0000500001127983 */ /* 0x000ea20000300800 */
[----:B---3-5:R-:W-:Y:S01]  /*7720*/  LOP3.LUT R16, R15, 0xffffe000, RZ, 0xc0, !PT ;  /* 0xffffe0000f107812 */ /* 0x028fe200078ec0ff */
        /* <DEDUP_REMOVED lines=8> */
.L_x_65:
[----:B------:R-:W-:Y:S05]  /*77b0*/  BSYNC B0 ;  /* 0x0000000000007941 */ /* 0x000fea0003800000 */
.L_x_64:
        /* <DEDUP_REMOVED lines=10> */
.L_x_67:
[----:B------:R-:W-:Y:S05]  /*7860*/  BSYNC B0 ;  /* 0x0000000000007941 */ /* 0x000fea0003800000 */
.L_x_66:
        /* <DEDUP_REMOVED lines=10> */
.L_x_69:
[----:B------:R-:W-:Y:S05]  /*7910*/  BSYNC B0 ;  /* 0x0000000000007941 */ /* 0x000fea0003800000 */
.L_x_68:
        /* <DEDUP_REMOVED lines=10> */
.L_x_71:
[----:B------:R-:W-:Y:S05]  /*79c0*/  BSYNC B0 ;  /* 0x0000000000007941 */ /* 0x000fea0003800000 */
.L_x_70:
        /* <DEDUP_REMOVED lines=10> */
.L_x_73:
[----:B------:R-:W-:Y:S05]  /*7a70*/  BSYNC B0 ;  /* 0x0000000000007941 */ /* 0x000fea0003800000 */
.L_x_72:
        /* <DEDUP_REMOVED lines=10> */
.L_x_75:
[----:B------:R-:W-:Y:S05]  /*7b20*/  BSYNC B0 ;  /* 0x0000000000007941 */ /* 0x000fea0003800000 */
.L_x_74:
        /* <DEDUP_REMOVED lines=10> */
.L_x_77:
[----:B------:R-:W-:Y:S05]  /*7bd0*/  BSYNC B0 ;  /* 0x0000000000007941 */ /* 0x000fea0003800000 */
.L_x_76:
        /* <DEDUP_REMOVED lines=10> */
.L_x_79:
[----:B------:R-:W-:Y:S05]  /*7c80*/  BSYNC B0 ;  /* 0x0000000000007941 */ /* 0x000fea0003800000 */
.L_x_78:
        /* <DEDUP_REMOVED lines=10> */
.L_x_81:
[----:B------:R-:W-:Y:S05]  /*7d30*/  BSYNC B0 ;  /* 0x0000000000007941 */ /* 0x000fea0003800000 */
.L_x_80:
        /* <DEDUP_REMOVED lines=10> */
.L_x_83:
[----:B------:R-:W-:Y:S05]  /*7de0*/  BSYNC B0 ;  /* 0x0000000000007941 */ /* 0x000fea0003800000 */
.L_x_82:
        /* <DEDUP_REMOVED lines=10> */
.L_x_85:
[----:B------:R-:W-:Y:S05]  /*7e90*/  BSYNC B0 ;  /* 0x0000000000007941 */ /* 0x000fea0003800000 */
.L_x_84:
        /* <DEDUP_REMOVED lines=10> */
.L_x_87:
[----:B------:R-:W-:Y:S05]  /*7f40*/  BSYNC B0 ;  /* 0x0000000000007941 */ /* 0x000fea0003800000 */
.L_x_86:
        /* <DEDUP_REMOVED lines=10> */
.L_x_89:
[----:B------:R-:W-:Y:S05]  /*7ff0*/  BSYNC B0 ;  /* 0x0000000000007941 */ /* 0x000fea0003800000 */
.L_x_88:
        /* <DEDUP_REMOVED lines=10> */
.L_x_91:
[----:B------:R-:W-:Y:S05]  /*80a0*/  BSYNC B0 ;  /* 0x0000000000007941 */ /* 0x000fea0003800000 */
.L_x_90:
        /* <DEDUP_REMOVED lines=10> */
.L_x_93:
[----:B------:R-:W-:Y:S05]  /*8150*/  BSYNC B0 ;  /* 0x0000000000007941 */ /* 0x000fea0003800000 */
.L_x_92:
        /* <DEDUP_REMOVED lines=10> */
.L_x_95:
[----:B------:R-:W-:Y:S05]  /*8200*/  BSYNC B0 ;  /* 0x0000000000007941 */ /* 0x000fea0003800000 */
.L_x_94:
        /* <DEDUP_REMOVED lines=10> */
.L_x_97:
[----:B------:R-:W-:Y:S05]  /*82b0*/  BSYNC B0 ;  /* 0x0000000000007941 */ /* 0x000fea0003800000 */
.L_x_96:
        /* <DEDUP_REMOVED lines=10> */
.L_x_99:
[----:B------:R-:W-:Y:S05]  /*8360*/  BSYNC B0 ;  /* 0x0000000000007941 */ /* 0x000fea0003800000 */
.L_x_98:
        /* <DEDUP_REMOVED lines=10> */
.L_x_101:
[----:B------:R-:W-:Y:S05]  /*8410*/  BSYNC B0 ;  /* 0x0000000000007941 */ /* 0x000fea0003800000 */
.L_x_100:
        /* <DEDUP_REMOVED lines=10> */
.L_x_103:
[----:B------:R-:W-:Y:S05]  /*84c0*/  BSYNC B0 ;  /* 0x0000000000007941 */ /* 0x000fea0003800000 */
.L_x_102:
        /* <DEDUP_REMOVED lines=10> */
.L_x_105:
[----:B------:R-:W-:Y:S05]  /*8570*/  BSYNC B0 ;  /* 0x0000000000007941 */ /* 0x000fea0003800000 */
.L_x_104:
        /* <DEDUP_REMOVED lines=10> */
.L_x_107:
[----:B------:R-:W-:Y:S05]  /*8620*/  BSYNC B0 ;  /* 0x0000000000007941 */ /* 0x000fea0003800000 */
.L_x_106:
        /* <DEDUP_REMOVED lines=10> */
.L_x_109:
[----:B------:R-:W-:Y:S05]  /*86d0*/  BSYNC B0 ;  /* 0x0000000000007941 */ /* 0x000fea0003800000 */
.L_x_108:
        /* <DEDUP_REMOVED lines=10> */
.L_x_111:
[----:B------:R-:W-:Y:S05]  /*8780*/  BSYNC B0 ;  /* 0x0000000000007941 */ /* 0x000fea0003800000 */
.L_x_110:
        /* <DEDUP_REMOVED lines=10> */
.L_x_113:
[----:B------:R-:W-:Y:S05]  /*8830*/  BSYNC B0 ;  /* 0x0000000000007941 */ /* 0x000fea0003800000 */
.L_x_112:
        /* <DEDUP_REMOVED lines=10> */
.L_x_115:
[----:B------:R-:W-:Y:S05]  /*88e0*/  BSYNC B0 ;  /* 0x0000000000007941 */ /* 0x000fea0003800000 */
.L_x_114:
        /* <DEDUP_REMOVED lines=10> */
.L_x_117:
[----:B------:R-:W-:Y:S05]  /*8990*/  BSYNC B0 ;  /* 0x0000000000007941 */ /* 0x000fea0003800000 */
.L_x_116:
        /* <DEDUP_REMOVED lines=10> */
.L_x_119:
[----:B------:R-:W-:Y:S05]  /*8a40*/  BSYNC B0 ;  /* 0x0000000000007941 */ /* 0x000fea0003800000 */
.L_x_118:
        /* <DEDUP_REMOVED lines=10> */
.L_x_121:
[----:B------:R-:W-:Y:S05]  /*8af0*/  BSYNC B0 ;  /* 0x0000000000007941 */ /* 0x000fea0003800000 */
.L_x_120:
        /* <DEDUP_REMOVED lines=10> */
.L_x_123:
[----:B------:R-:W-:Y:S05]  /*8ba0*/  BSYNC B0 ;  /* 0x0000000000007941 */ /* 0x000fea0003800000 */
.L_x_122:
        /* <DEDUP_REMOVED lines=10> */
.L_x_125:
[----:B------:R-:W-:Y:S05]  /*8c50*/  BSYNC B0 ;  /* 0x0000000000007941 */ /* 0x000fea0003800000 */
.L_x_124:
        /* <DEDUP_REMOVED lines=10> */
.L_x_127:
[----:B------:R-:W-:Y:S05]  /*8d00*/  BSYNC B0 ;  /* 0x0000000000007941 */ /* 0x000fea0003800000 */
.L_x_126:
        /* <DEDUP_REMOVED lines=10> */
.L_x_129:
[----:B------:R-:W-:Y:S05]  /*8db0*/  BSYNC B0 ;  /* 0x0000000000007941 */ /* 0x000fea0003800000 */
.L_x_128:
        /* <DEDUP_REMOVED lines=10> */
.L_x_131:
[----:B------:R-:W-:Y:S05]  /*8e60*/  BSYNC B0 ;  /* 0x0000000000007941 */ /* 0x000fea0003800000 */
.L_x_130:
        /* <DEDUP_REMOVED lines=10> */
.L_x_133:
[----:B------:R-:W-:Y:S05]  /*8f10*/  BSYNC B0 ;  /* 0x0000000000007941 */ /* 0x000fea0003800000 */
.L_x_132:
        /* <DEDUP_REMOVED lines=10> */
.L_x_135:
[----:B------:R-:W-:Y:S05]  /*8fc0*/  BSYNC B0 ;  /* 0x0000000000007941 */ /* 0x000fea0003800000 */
.L_x_134:
        /* <DEDUP_REMOVED lines=10> */
.L_x_137:
[----:B------:R-:W-:Y:S05]  /*9070*/  BSYNC B0 ;  /* 0x0000000000007941 */ /* 0x000fea0003800000 */
.L_x_136:
        /* <DEDUP_REMOVED lines=10> */
.L_x_139:
[----:B------:R-:W-:Y:S05]  /*9120*/  BSYNC B0 ;  /* 0x0000000000007941 */ /* 0x000fea0003800000 */
.L_x_138:
        /* <DEDUP_REMOVED lines=10> */
.L_x_141:
[----:B------:R-:W-:Y:S05]  /*91d0*/  BSYNC B0 ;  /* 0x0000000000007941 */ /* 0x000fea0003800000 */
.L_x_140:
        /* <DEDUP_REMOVED lines=10> */
.L_x_143:
[----:B------:R-:W-:Y:S05]  /*9280*/  BSYNC B0 ;  /* 0x0000000000007941 */ /* 0x000fea0003800000 */
.L_x_142:
        /* <DEDUP_REMOVED lines=10> */
.L_x_145:
[----:B------:R-:W-:Y:S05]  /*9330*/  BSYNC B0 ;  /* 0x0000000000007941 */ /* 0x000fea0003800000 */
.L_x_144:
[----:B01----:R-:W3:Y:S01]  /*9340*/  LDL.LU R9, [R1+0xf4] ;  /* 0x0000f40001097983 */ /* 0x003ee20000300800 */
        /* <DEDUP_REMOVED lines=9> */
.L_x_147:
[----:B------:R-:W-:Y:S05]  /*93e0*/  BSYNC B0 ;  /* 0x0000000000007941 */ /* 0x000fea0003800000 */
.L_x_146:
[----:B0-----:R-:W3:Y:S01]  /*93f0*/  LDL.LU R9, [R1+0xf8] ;  /* 0x0000f80001097983 */ /* 0x001ee20000300800 */
[----:B-----5:R-:W-:Y:S01]  /*9400*/  LOP3.LUT R8, R15, 0xffffe000, RZ, 0xc0, !PT ;  /* 0xffffe0000f087812 */ /* 0x020fe200078ec0ff */
[----:B------:R-:W-:Y:S01]  /*9410*/  BSSY B0, `(.L_x_148) ;  /* 0x000000a000007945 */ /* 0x000fe20003800000 */
[----:B------:R-:W-:Y:S02]  /*9420*/  ISETP.GT.AND P1, PT, R0, 0x79, P0 ;  /* 0x000000790000780c */ /* 0x000fe40000724270 */
[----:B------:R-:W-:Y:S01]  /*9430*/  IADD3 R16, P0, R12, 0x40, RZ ;  /* 0x000000400c107810 */ /* 0x000fe20007f1e0ff */
[----:B------:R-:W-:-:S04]  /*9440*/  FMUL R8, R8, UR22 ;  /* 0x0000001608087c20 */ /* 0x000fc80008400000 */
[----:B---3--:R-:W-:Y:S01]  /*9450*/  FFMA R9, R9, UR11, R8 ;  /* 0x0000000b09097c23 */ /* 0x008fe20008000008 */
[----:B------:R-:W-:-:S04]  /*9460*/  IMAD.X R8, RZ, RZ, R13, P0 ;  /* 0x000000ffff087224 */ /* 0x000fc800000e060d */
[----:B------:R-:W-:-:S05]  /*9470*/  F2FP.TF32.F32.PACK_B R9, R9 ;  /* 0x00000009ff09723e */ /* 0x000fca00024050ff */
[----:B------:R0:W-:Y:S01]  /*9480*/  @P2 STG.E desc[UR20][R4.64+0x1e0], R9 ;  /* 0x0001e00904002986 */ /* 0x0001e2000c101914 */
[----:B------:R-:W-:Y:S05]  /*9490*/  @!P1 BRA `(.L_x_149) ;  /* 0x0000000000049947 */ /* 0x000fea0003800000 */
[----:B------:R3:W5:Y:S02]  /*94a0*/  LDG.E.LTC128B R15, desc[UR20][R6.64+0x1e4] ;  /* 0x0001e414060f7981 */ /* 0x000764000c1e1920 */
.L_x_149:
[----:B------:R-:W-:Y:S05]  /*94b0*/  BSYNC B0 ;  /* 0x0000000000007941 */ /* 0x000fea0003800000 */
.L_x_148:
[----:B------:R-:W2:Y:S01]  /*94c0*/  LDL.LU R18, [R1+0xfc] ;  /* 0x0000fc0001127983 */ /* 0x000ea20000300800 */
[----:B-1-345:R-:W-:Y:S01]  /*94d0*/  LOP3.LUT R6, R15, 0xffffe000, RZ, 0xc0, !PT ;  /* 0xffffe0000f067812 */ /* 0x03afe200078ec0ff */
[----:B------:R-:W-:Y:S01]  /*94e0*/  IMAD R7, R8, UR16, RZ ;  /* 0x0000001008077c24 */ /* 0x000fe2000f8e02ff */
[----:B------:R-:W-:Y:S01]  /*94f0*/  ISETP.GT.AND P0, PT, R14, 0x40, PT ;  /* 0x000000400e00780c */ /* 0x000fe20003f04270 */
[----:B0-----:R-:W-:-:S04]  /*9500*/  IMAD.WIDE.U32 R8, R16, UR16, R10 ;  /* 0x0000001010087c25 */ /* 0x001fc8000f8e000a */
[----:B------:R-:W-:Y:S01]  /*9510*/  FMUL R6, R6, UR22 ;  /* 0x0000001606067c20 */ /* 0x000fe20008400000 */
[----:B------:R-:W-:Y:S01]  /*9520*/  ISETP.GT.AND P3, PT, R0, RZ, P0 ;  /* 0x000000ff0000720c */ /* 0x000fe20000764270 */
[----:B--2---:R-:W-:-:S04]  /*9530*/  IMAD R19, R16, UR17, R7 ;  /* 0x0000001110137c24 */ /* 0x004fc8000f8e0207 */
[----:B------:R-:W-:Y:S02]  /*9540*/  IMAD.IADD R7, R9, 0x1, R19 ;  /* 0x0000000109077824 */ /* 0x000fe400078e0213 */
[----:B------:R-:W-:Y:S01]  /*9550*/  FFMA R21, R18, UR11, R6 ;  /* 0x0000000b12157c23 */ /* 0x000fe20008000006 */
[----:B------:R-:W-:-:S04]  /*9560*/  LEA R6, P2, R8, UR18, 0x2 ;  /* 0x0000001208067c11 */ /* 0x000fc8000f8410ff */
[----:B------:R-:W-:Y:S02]  /*9570*/  F2FP.TF32.F32.PACK_B R21, R21 ;  /* 0x00000015ff15723e */ /* 0x000fe400024050ff */
[----:B------:R-:W-:-:S03]  /*9580*/  LEA.HI.X R7, R8, UR19, R7, 0x2, P2 ;  /* 0x0000001308077c11 */ /* 0x000fc600090f1407 */
[----:B------:R0:W-:Y:S04]  /*9590*/  @P1 STG.E desc[UR20][R4.64+0x1e4], R21 ;  /* 0x0001e41504001986 */ /* 0x0001e8000c101914 */
[----:B------:R-:W2:Y:S01]  /*95a0*/  @P3 LDG.E.LTC128B R15, desc[UR20][R6.64] ;  /* 0x00000014060f3981 */ /* 0x000ea2000c1e1920 */
[----:B------:R-:W-:Y:S01]  /*95b0*/  USHF.L.U32 UR6, UR14, 0x6, URZ ;  /* 0x000000060e067899 */ /* 0x000fe2000800063f */
[----:B------:R-:W-:Y:S01]  /*95c0*/  ISETP.GT.AND P2, PT, R0, 0x1, P0 ;  /* 0x000000010000780c */ /* 0x000fe20000744270 */
[----:B------:R-:W-:Y:S01]  /*95d0*/  USHF.L.U64.HI UR4, UR14, 0x6, UR15 ;  /* 0x000000060e047899 */ /* 0x000fe2000801020f */
[----:B------:R-:W-:Y:S01]  /*95e0*/  BSSY B0, `(.L_x_150) ;  /* 0x000000d000007945 */ /* 0x000fe20003800000 */
[----:B------:R-:W-:Y:S02]  /*95f0*/  USHF.L.U32 UR7, UR6, 0x2, URZ ;  /* 0x0000000206077899 */ /* 0x000fe4000800063f */
[----:B------:R-:W-:Y:S01]  /*9600*/  USHF.L.U64.HI UR4, UR6, 0x2, UR4 ;  /* 0x0000000206047899 */ /* 0x000fe20008010204 */
[----:B0-----:R-:W-:Y:S01]  /*9610*/  IMAD.WIDE.U32 R4, R16, R17, UR12 ;  /* 0x0000000c10047e25 */ /* 0x001fe2000f8e0011 */
[----:B--2---:R-:W-:-:S05]  /*9620*/  LOP3.LUT R8, R15, 0xffffe000, RZ, 0xc0, !PT ;  /* 0xffffe0000f087812 */ /* 0x004fca00078ec0ff */
[----:B------:R-:W-:Y:S01]  /*9630*/  FMUL R9, R8, UR22 ;  /* 0x0000001608097c20 */ /* 0x000fe20008400000 */
[----:B------:R-:W-:-:S03]  /*9640*/  IADD3 R8, P1, R2, UR7, RZ ;  /* 0x0000000702087c10 */ /* 0x000fc6000ff3e0ff */
[----:B------:R-:W-:Y:S01]  /*9650*/  FFMA R23, R152, UR11, R9 ;  /* 0x0000000b98177c23 */ /* 0x000fe20008000009 */
[----:B------:R-:W-:-:S04]  /*9660*/  IADD3.X R9, R3, UR4, RZ, P1, !PT ;  /* 0x0000000403097c10 */ /* 0x000fc80008ffe4ff */
[----:B------:R-:W-:-:S05]  /*9670*/  F2FP.TF32.F32.PACK_B R23, R23 ;  /* 0x00000017ff17723e */ /* 0x000fca00024050ff */
[----:B------:R0:W-:Y:S01]  /*9680*/  @P3 STG.E desc[UR20][R8.64], R23 ;  /* 0x0000001708003986 */ /* 0x0001e2000c101914 */
[----:B------:R-:W-:Y:S05]  /*9690*/  @!P2 BRA `(.L_x_151) ;  /* 0x000000000004a947 */ /* 0x000fea0003800000 */
[----:B------:R1:W5:Y:S02]  /*96a0*/  LDG.E.LTC128B R15, desc[UR20][R6.64+0x4] ;  /* 0x00000414060f7981 */ /* 0x000364000c1e1920 */
.L_x_151:
[----:B------:R-:W-:Y:S05]  /*96b0*/  BSYNC B0 ;  /* 0x0000000000007941 */ /* 0x000fea0003800000 */
.L_x_150:
[----:B-----5:R-:W-:Y:S01]  /*96c0*/  LOP3.LUT R16, R15, 0xffffe000, RZ, 0xc0, !PT ;  /* 0xffffe0000f107812 */ /* 0x020fe200078ec0ff */
[----:B------:R-:W-:Y:S01]  /*96d0*/  BSSY B0, `(.L_x_152) ;  /* 0x000000d000007945 */ /* 0x000fe20003800000 */
[----:B------:R-:W-:Y:S02]  /*96e0*/  IADD3 R18, P3, R10, R4, RZ ;  /* 0x000000040a127210 */ /* 0x000fe40007f7e0ff */
[----:B------:R-:W-:Y:S01]  /*96f0*/  ISETP.GT.AND P1, PT, R14, 0x48, PT ;  /* 0x000000480e00780c */ /* 0x000fe20003f24270 */
[----:B------:R-:W-:Y:S01]  /*9700*/  FMUL R16, R16, UR22 ;  /* 0x0000001610107c20 */ /* 0x000fe20008400000 */
[----:B------:R-:W-:Y:S02]  /*9710*/  IADD3.X R5, R11, R19, R5, P3, !PT ;  /* 0x000000130b057210 */ /* 0x000fe40001ffe405 */
[----:B------:R-:W-:Y:S01]  /*9720*/  ISETP.GT.AND P3, PT, R0, RZ, P1 ;  /* 0x000000ff0000720c */ /* 0x000fe20000f64270 */
[----:B------:R-:W-:Y:S01]  /*9730*/  FFMA R153, R153, UR11, R16 ;  /* 0x0000000b99997c23 */ /* 0x000fe20008000010 */
[----:B------:R-:W-:-:S04]  /*9740*/  LEA R4, P4, R18, UR18, 0x2 ;  /* 0x0000001212047c11 */ /* 0x000fc8000f8810ff */
[----:B------:R-:W-:Y:S02]  /*9750*/  F2FP.TF32.F32.PACK_B R153, R153 ;  /* 0x00000099ff99723e */ /* 0x000fe400024050ff */
[----:B------:R-:W-:-:S03]  /*9760*/  LEA.HI.X R5, R18, UR19, R5, 0x2, P4 ;  /* 0x0000001312057c11 */ /* 0x000fc6000a0f1405 */
[----:B------:R2:W-:Y:S02]  /*9770*/  @P2 STG.E desc[UR20][R8.64+0x4], R153 ;  /* 0x0000049908002986 */ /* 0x0005e4000c101914 */
[----:B------:R-:W-:Y:S05]  /*9780*/  @!P3 BRA `(.L_x_153) ;  /* 0x000000000004b947 */ /* 0x000fea0003800000 */
[----:B------:R3:W5:Y:S02]  /*9790*/  LDG.E.LTC128B R15, desc[UR20][R4.64] ;  /* 0x00000014040f7981 */ /* 0x000764000c1e1920 */
.L_x_153:
[----:B------:R-:W-:Y:S05]  /*97a0*/  BSYNC B0 ;  /* 0x0000000000007941 */ /* 0x000fea0003800000 */
.L_x_152:
[----:B-----5:R-:W-:Y:S01]  /*97b0*/  LOP3.LUT R16, R15, 0xffffe000, RZ, 0xc0, !PT ;  /* 0xffffe0000f107812 */ /* 0x020fe200078ec0ff */
[----:B------:R-:W-:Y:S01]  /*97c0*/  BSSY B0, `(.L_x_154) ;  /* 0x000000a000007945 */ /* 0x000fe20003800000 */
[----:B------:R-:W-:Y:S02]  /*97d0*/  IADD3 R18, P4, R8, UR8, RZ ;  /* 0x0000000808127c10 */ /* 0x000fe4000ff9e0ff */
[----:B------:R-:W-:Y:S01]  /*97e0*/  ISETP.GT.AND P2, PT, R0, 0x1, P1 ;  /* 0x000000010000780c */ /* 0x000fe20000f44270 */
[----:B------:R-:W-:-:S04]  /*97f0*/  FMUL R19, R16, UR22 ;  /* 0x0000001610137c20 */ /* 0x000fc80008400000 */
[----:B------:R-:W-:Y:S01]  /*9800*/  FFMA R21, R154, UR11, R19 ;  /* 0x0000000b9a157c23 */ /* 0x000fe20008000013 */
[----:B------:R-:W-:-:S04]  /*9810*/  IADD3.X R19, R9, UR5, RZ, P4, !PT ;  /* 0x0000000509137c10 */ /* 0x000fc8000a7fe4ff */
[----:B------:R-:W-:-:S05]  /*9820*/  F2FP.TF32.F32.PACK_B R21, R21 ;  /* 0x00000015ff15723e */ /* 0x000fca00024050ff */
[----:B------:R4:W-:Y:S01]  /*9830*/  @P3 STG.E desc[UR20][R18.64], R21 ;  /* 0x0000001512003986 */ /* 0x0009e2000c101914 */
[----:B------:R-:W-:Y:S05]  /*9840*/  @!P2 BRA `(.L_x_155) ;  /* 0x000000000004a947 */ /* 0x000fea0003800000 */
[----:B------:R0:W5:Y:S02]  /*9850*/  LDG.E.LTC128B R15, desc[UR20][R4.64+0x4] ;  /* 0x00000414040f7981 */ /* 0x000164000c1e1920 */
.L_x_155:
[----:B------:R-:W-:Y:S05]  /*9860*/  BSYNC B0 ;  /* 0x0000000000007941 */ /* 0x000fea0003800000 */
.L_x_154:
[----:B-----5:R-:W-:Y:S01]  /*9870*/  LOP3.LUT R16, R15, 0xffffe000, RZ, 0xc0, !PT ;  /* 0xffffe0000f107812 */ /* 0x020fe200078ec0ff */
[----:B------:R-:W-:Y:S01]  /*9880*/  BSSY B0, `(.L_x_156) ;  /* 0x0000008000007945 */ /* 0x000fe20003800000 */
[----:B------:R-:W-:-:S03]  /*9890*/  ISETP.GT.AND P3, PT, R0, 0x8, P0 ;  /* 0x000000080000780c */ /* 0x000fc60000764270 */
[----:B------:R-:W-:-:S04]  /*98a0*/  FMUL R16, R16, UR22 ;  /* 0x0000001610107c20 */ /* 0x000fc80008400000 */
[----:B------:R-:W-:-:S05]  /*98b0*/  FFMA R155, R155, UR11, R16 ;  /* 0x0000000b9b9b7c23 */ /* 0x000fca0008000010 */
[----:B------:R-:W-:-:S05]  /*98c0*/  F2FP.TF32.F32.PACK_B R155, R155 ;  /* 0x0000009bff9b723e */ /* 0x000fca00024050ff */
[----:B------:R0:W-:Y:S01]  /*98d0*/  @P2 STG.E desc[UR20][R18.64+0x4], R155 ;  /* 0x0000049b12002986 */ /* 0x0001e2000c101914 */
[----:B------:R-:W-:Y:S05]  /*98e0*/  @!P3 BRA `(.L_x_157) ;  /* 0x000000000004b947 */ /* 0x000fea0003800000 */
[----:B------:R0:W5:Y:S02]  /*98f0*/  LDG.E.LTC128B R15, desc[UR20][R6.64+0x20] ;  /* 0x00002014060f7981 */ /* 0x000164000c1e1920 */
.L_x_157:
[----:B------:R-:W-:Y:S05]  /*9900*/  BSYNC B0 ;  /* 0x0000000000007941 */ /* 0x000fea0003800000 */
.L_x_156:
[----:B-----5:R-:W-:Y:S01]  /*9910*/  LOP3.LUT R16, R15, 0xffffe000, RZ, 0xc0, !PT ;  /* 0xffffe0000f107812 */ /* 0x020fe200078ec0ff */
[----:B------:R-:W-:Y:S01]  /*9920*/  BSSY B0, `(.L_x_158) ;  /* 0x0000008000007945 */ /* 0x000fe20003800000 */
[----:B------:R-:W-:-:S03]  /*9930*/  ISETP.GT.AND P2, PT, R0, 0x9, P0 ;  /* 0x000000090000780c */ /* 0x000fc60000744270 */
[----:B0---4-:R-:W-:-:S04]  /*9940*/  FMUL R19, R16, UR22 ;  /* 0x0000001610137c20 */ /* 0x011fc80008400000 */
[----:B------:R-:W-:-:S05]  /*9950*/  FFMA R19, R156, UR11, R19 ;  /* 0x0000000b9c137c23 */ /* 0x000fca0008000013 */
[----:B------:R-:W-:-:S05]  /*9960*/  F2FP.TF32.F32.PACK_B R19, R19 ;  /* 0x00000013ff13723e */ /* 0x000fca00024050ff */
[----:B------:R0:W-:Y:S01]  /*9970*/  @P3 STG.E desc[UR20][R8.64+0x20], R19 ;  /* 0x0000201308003986 */ /* 0x0001e2000c101914 */
[----:B------:R-:W-:Y:S05]  /*9980*/  @!P2 BRA `(.L_x_159) ;  /* 0x000000000004a947 */ /* 0x000fea0003800000 */
[----:B------:R4:W5:Y:S02]  /*9990*/  LDG.E.LTC128B R15, desc[UR20][R6.64+0x24] ;  /* 0x00002414060f7981 */ /* 0x000964000c1e1920 */
.L_x_159:
[----:B------:R-:W-:Y:S05]  /*99a0*/  BSYNC B0 ;  /* 0x0000000000007941 */ /* 0x000fea0003800000 */
.L_x_158:
        /* <DEDUP_REMOVED lines=9> */
.L_x_161:
[----:B------:R-:W-:Y:S05]  /*9a40*/  BSYNC B0 ;  /* 0x0000000000007941 */ /* 0x000fea0003800000 */
.L_x_160:
[----:B-----5:R-:W-:Y:S01]  /*9a50*/  LOP3.LUT R16, R15, 0xffffe000, RZ, 0xc0, !PT ;  /* 0xffffe0000f107812 */ /* 0x020fe200078ec0ff */
[----:B------:R-:W-:Y:S01]  /*9a60*/  IMAD.U32 R21, RZ, RZ, UR8 ;  /* 0x00000008ff157e24 */ /* 0x000fe2000f8e00ff */
[----:B------:R-:W-:Y:S01]  /*9a70*/  ISETP.GT.AND P2, PT, R0, 0x9, P1 ;  /* 0x000000090000780c */ /* 0x000fe20000f44270 */
[----:B------:R-:W-:Y:S01]  /*9a80*/  IMAD.U32 R23, RZ, RZ, UR5 ;  /* 0x00000005ff177e24 */ /* 0x000fe2000f8e00ff */
[----:B------:R-:W-:Y:S01]  /*9a90*/  BSSY B0, `(.L_x_162) ;  /* 0x0000009000007945 */ /* 0x000fe20003800000 */
[----:B0-----:R-:W-:Y:S01]  /*9aa0*/  FMUL R19, R16, UR22 ;  /* 0x0000001610137c20 */ /* 0x001fe20008400000 */
[----:B------:R-:W-:-:S03]  /*9ab0*/  IADD3 R18, P4, P5, R21, UR7, R2 ;  /* 0x0000000715127c10 */ /* 0x000fc6000fd9e002 */
[----:B------:R-:W-:Y:S01]  /*9ac0*/  FFMA R21, R158, UR11, R19 ;  /* 0x0000000b9e157c23 */ /* 0x000fe20008000013 */
[----:B------:R-:W-:-:S04]  /*9ad0*/  IADD3.X R19, R23, UR4, R3, P4, P5 ;  /* 0x0000000417137c10 */ /* 0x000fc8000a7ea403 */
[----:B------:R-:W-:-:S05]  /*9ae0*/  F2FP.TF32.F32.PACK_B R21, R21 ;  /* 0x00000015ff15723e */ /* 0x000fca00024050ff */
[----:B------:R0:W-:Y:S01]  /*9af0*/  @P3 STG.E desc[UR20][R18.64+0x20], R21 ;  /* 0x0000201512003986 */ /* 0x0001e2000c101914 */
[----:B------:R-:W-:Y:S05]  /*9b00*/  @!P2 BRA `(.L_x_163) ;  /* 0x000000000004a947 */ /* 0x000fea0003800000 */
[----:B------:R0:W5:Y:S02]  /*9b10*/  LDG.E.LTC128B R15, desc[UR20][R4.64+0x24] ;  /* 0x00002414040f7981 */ /* 0x000164000c1e1920 */
.L_x_163:
[----:B------:R-:W-:Y:S05]  /*9b20*/  BSYNC B0 ;  /* 0x0000000000007941 */ /* 0x000fea0003800000 */
.L_x_162:
        /* <DEDUP_REMOVED lines=9> */
.L_x_165:
[----:B------:R-:W-:Y:S05]  /*9bc0*/  BSYNC B0 ;  /* 0x0000000000007941 */ /* 0x000fea0003800000 */
.L_x_164:
[----:B-----5:R-:W-:Y:S01]  /*9bd0*/  LOP3.LUT R16, R15, 0xffffe000, RZ, 0xc0, !PT ;  /* 0xffffe0000f107812 */ /* 0x020fe200078ec0ff */
[----:B------:R-:W-:Y:S01]  /*9be0*/  BSSY B0, `(.L_x_166) ;  /* 0x0000008000007945 */ /* 0x000fe20003800000 */
[----:B------:R-:W-:-:S03]  /*9bf0*/  ISETP.GT.AND P2, PT, R0, 0x11, P0 ;  /* 0x000000110000780c */ /* 0x000fc60000744270 */
[----:B0-----:R-:W-:-:S04]  /*9c00*/  FMUL R21, R16, UR22 ;  /* 0x0000001610157c20 */ /* 0x001fc80008400000 */
[----:B------:R-:W-:-:S05]  /*9c10*/  FFMA R21, R160, UR11, R21 ;  /* 0x0000000ba0157c23 */ /* 0x000fca0008000015 */
[----:B------:R-:W-:-:S05]  /*9c20*/  F2FP.TF32.F32.PACK_B R21, R21 ;  /* 0x00000015ff15723e */ /* 0x000fca00024050ff */
[----:B------:R0:W-:Y:S01]  /*9c30*/  @P3 STG.E desc[UR20][R8.64+0x40], R21 ;  /* 0x0000401508003986 */ /* 0x0001e2000c101914 */
[----:B------:R-:W-:Y:S05]  /*9c40*/  @!P2 BRA `(.L_x_167) ;  /* 0x000000000004a947 */ /* 0x000fea0003800000 */
[----:B------:R0:W5:Y:S02]  /*9c50*/  LDG.E.LTC128B R15, desc[UR20][R6.64+0x44] ;  /* 0x00004414060f7981 */ /* 0x000164000c1e1920 */
.L_x_167:
[----:B------:R-:W-:Y:S05]  /*9c60*/  BSYNC B0 ;  /* 0x0000000000007941 */ /* 0x000fea0003800000 */
.L_x_166:
        /* <DEDUP_REMOVED lines=9> */
.L_x_169:
[----:B------:R-:W-:Y:S05]  /*9d00*/  BSYNC B0 ;  /* 0x0000000000007941 */ /* 0x000fea0003800000 */
.L_x_168:
        /* <DEDUP_REMOVED lines=9> */
.L_x_171:
[----:B------:R-:W-:Y:S05]  /*9da0*/  BSYNC B0 ;  /* 0x0000000000007941 */ /* 0x000fea0003800000 */
.L_x_170:
        /* <DEDUP_REMOVED lines=9> */
.L_x_173:
[----:B------:R-:W-:Y:S05]  /*9e40*/  BSYNC B0 ;  /* 0x0000000000007941 */ /* 0x000fea0003800000 */
.L_x_172:
        /* <DEDUP_REMOVED lines=9> */
.L_x_175:
[----:B------:R-:W-:Y:S05]  /*9ee0*/  BSYNC B0 ;  /* 0x0000000000007941 */ /* 0x000fea0003800000 */
.L_x_174:
        /* <DEDUP_REMOVED lines=9> */
.L_x_177:
[----:B------:R-:W-:Y:S05]  /*9f80*/  BSYNC B0 ;  /* 0x0000000000007941 */ /* 0x000fea0003800000 */
.L_x_176:
        /* <DEDUP_REMOVED lines=9> */
.L_x_179:
[----:B------:R-:W-:Y:S05]  /*a020*/  BSYNC B0 ;  /* 0x0000000000007941 */ /* 0x000fea0003800000 */
.L_x_178:
        /* <DEDUP_REMOVED lines=9> */
.L_x_181:
[----:B------:R-:W-:Y:S05]  /*a0c0*/  BSYNC B0 ;  /* 0x0000000000007941 */ /* 0x000fea0003800000 */
.L_x_180:
        /* <DEDUP_REMOVED lines=9> */
.L_x_183:
[----:B------:R-:W-:Y:S05]  /*a160*/  BSYNC B0 ;  /* 0x0000000000007941 */ /* 0x000fea0003800000 */
.L_x_182:
        /* <DEDUP_REMOVED lines=9> */
.L_x_185:
[----:B------:R-:W-:Y:S05]  /*a200*/  BSYNC B0 ;  /* 0x0000000000007941 */ /* 0x000fea0003800000 */
.L_x_184:
        /* <DEDUP_REMOVED lines=9> */
.L_x_187:
[----:B------:R-:W-:Y:S05]  /*a2a0*/  BSYNC B0 ;  /* 0x0000000000007941 */ /* 0x000fea0003800000 */
.L_x_186:
        /* <DEDUP_REMOVED lines=9> */
.L_x_189:
[----:B------:R-:W-:Y:S05]  /*a340*/  BSYNC B0 ;  /* 0x0000000000007941 */ /* 0x000fea0003800000 */
.L_x_188:
        /* <DEDUP_REMOVED lines=9> */
.L_x_191:
[----:B------:R-:W-:Y:S05]  /*a3e0*/  BSYNC B0 ;  /* 0x0000000000007941 */ /* 0x000fea0003800000 */
.L_x_190:
        /* <DEDUP_REMOVED lines=9> */
.L_x_193:
[----:B------:R-:W-:Y:S05]  /*a480*/  BSYNC B0 ;  /* 0x0000000000007941 */ /* 0x000fea0003800000 */
.L_x_192:
        /* <DEDUP_REMOVED lines=9> */
.L_x_195:
[----:B------:R-:W-:Y:S05]  /*a520*/  BSYNC B0 ;  /* 0x0000000000007941 */ /* 0x000fea0003800000 */
.L_x_194:
        /* <DEDUP_REMOVED lines=9> */
.L_x_197:
[----:B------:R-:W-:Y:S05]  /*a5c0*/  BSYNC B0 ;  /* 0x0000000000007941 */ /* 0x000fea0003800000 */
.L_x_196:
        /* <DEDUP_REMOVED lines=9> */
.L_x_199:
[----:B------:R-:W-:Y:S05]  /*a660*/  BSYNC B0 ;  /* 0x0000000000007941 */ /* 0x000fea0003800000 */
.L_x_198:
        /* <DEDUP_REMOVED lines=9> */
.L_x_201:
[----:B------:R-:W-:Y:S05]  /*a700*/  BSYNC B0 ;  /* 0x0000000000007941 */ /* 0x000fea0003800000 */
.L_x_200:
        /* <DEDUP_REMOVED lines=9> */
.L_x_203:
[----:B------:R-:W-:Y:S05]  /*a7a0*/  BSYNC B0 ;  /* 0x0000000000007941 */ /* 0x000fea0003800000 */
.L_x_202:
        /* <DEDUP_REMOVED lines=9> */
.L_x_205:
[----:B------:R-:W-:Y:S05]  /*a840*/  BSYNC B0 ;  /* 0x0000000000007941 */ /* 0x000fea0003800000 */
.L_x_204:
        /* <DEDUP_REMOVED lines=9> */
.L_x_207:
[----:B------:R-:W-:Y:S05]  /*a8e0*/  BSYNC B0 ;  /* 0x0000000000007941 */ /* 0x000fea0003800000 */
.L_x_206:
        /* <DEDUP_REMOVED lines=9> */
.L_x_209:
[----:B------:R-:W-:Y:S05]  /*a980*/  BSYNC B0 ;  /* 0x0000000000007941 */ /* 0x000fea0003800000 */
.L_x_208:
        /* <DEDUP_REMOVED lines=9> */
.L_x_211:
[----:B------:R-:W-:Y:S05]  /*aa20*/  BSYNC B0 ;  /* 0x0000000000007941 */ /* 0x000fea0003800000 */
.L_x_210:
        /* <DEDUP_REMOVED lines=9> */
.L_x_213:
[----:B------:R-:W-:Y:S05]  /*aac0*/  BSYNC B0 ;  /* 0x0000000000007941 */ /* 0x000fea0003800000 */
.L_x_212:
        /* <DEDUP_REMOVED lines=9> */
.L_x_215:
[----:B------:R-:W-:Y:S05]  /*ab60*/  BSYNC B0 ;  /* 0x0000000000007941 */ /* 0x000fea0003800000 */
.L_x_214:
        /* <DEDUP_REMOVED lines=9> */
.L_x_217:
[----:B------:R-:W-:Y:S05]  /*ac00*/  BSYNC B0 ;  /* 0x0000000000007941 */ /* 0x000fea0003800000 */
.L_x_216:
        /* <DEDUP_REMOVED lines=9> */
.L_x_219:
[----:B------:R-:W-:Y:S05]  /*aca0*/  BSYNC B0 ;  /* 0x0000000000007941 */ /* 0x000fea0003800000 */
.L_x_218:
        /* <DEDUP_REMOVED lines=9> */
.L_x_221:
[----:B------:R-:W-:Y:S05]  /*ad40*/  BSYNC B0 ;  /* 0x0000000000007941 */ /* 0x000fea0003800000 */
.L_x_220:
        /* <DEDUP_REMOVED lines=9> */
.L_x_223:
[----:B------:R-:W-:Y:S05]  /*ade0*/  BSYNC B0 ;  /* 0x0000000000007941 */ /* 0x000fea0003800000 */
.L_x_222:
        /* <DEDUP_REMOVED lines=9> */
.L_x_225:
[----:B------:R-:W-:Y:S05]  /*ae80*/  BSYNC B0 ;  /* 0x0000000000007941 */ /* 0x000fea0003800000 */
.L_x_224:
        /* <DEDUP_REMOVED lines=9> */
.L_x_227:
[----:B------:R-:W-:Y:S05]  /*af20*/  BSYNC B0 ;  /* 0x0000000000007941 */ /* 0x000fea0003800000 */
.L_x_226:
        /* <DEDUP_REMOVED lines=9> */
.L_x_229:
[----:B------:R-:W-:Y:S05]  /*afc0*/  BSYNC B0 ;  /* 0x0000000000007941 */ /* 0x000fea0003800000 */
.L_x_228:
        /* <DEDUP_REMOVED lines=9> */
.L_x_231:
[----:B------:R-:W-:Y:S05]  /*b060*/  BSYNC B0 ;  /* 0x0000000000007941 */ /* 0x000fea0003800000 */
.L_x_230:
        /* <DEDUP_REMOVED lines=9> */
.L_x_233:
[----:B------:R-:W-:Y:S05]  /*b100*/  BSYNC B0 ;  /* 0x0000000000007941 */ /* 0x000fea0003800000 */
.L_x_232:
        /* <DEDUP_REMOVED lines=9> */
.L_x_235:
[----:B------:R-:W-:Y:S05]  /*b1a0*/  BSYNC B0 ;  /* 0x0000000000007941 */ /* 0x000fea0003800000 */
.L_x_234:
        /* <DEDUP_REMOVED lines=9> */
.L_x_237:
[----:B------:R-:W-:Y:S05]  /*b240*/  BSYNC B0 ;  /* 0x0000000000007941 */ /* 0x000fea0003800000 */
.L_x_236:
        /* <DEDUP_REMOVED lines=9> */
.L_x_239:
[----:B------:R-:W-:Y:S05]  /*b2e0*/  BSYNC B0 ;  /* 0x0000000000007941 */ /* 0x000fea0003800000 */
.L_x_238:
        /* <DEDUP_REMOVED lines=9> */
.L_x_241:
[----:B------:R-:W-:Y:S05]  /*b380*/  BSYNC B0 ;  /* 0x0000000000007941 */ /* 0x000fea0003800000 */
.L_x_240:
        /* <DEDUP_REMOVED lines=9> */
.L_x_243:
[----:B------:R-:W-:Y:S05]  /*b420*/  BSYNC B0 ;  /* 0x0000000000007941 */ /* 0x000fea0003800000 */
.L_x_242:
        /* <DEDUP_REMOVED lines=9> */
.L_x_245:
[----:B------:R-:W-:Y:S05]  /*b4c0*/  BSYNC B0 ;  /* 0x0000000000007941 */ /* 0x000fea0003800000 */
.L_x_244:
        /* <DEDUP_REMOVED lines=9> */
.L_x_247:
[----:B------:R-:W-:Y:S05]  /*b560*/  BSYNC B0 ;  /* 0x0000000000007941 */ /* 0x000fea0003800000 */
.L_x_246:
        /* <DEDUP_REMOVED lines=9> */
.L_x_249:
[----:B------:R-:W-:Y:S05]  /*b600*/  BSYNC B0 ;  /* 0x0000000000007941 */ /* 0x000fea0003800000 */
.L_x_248:
        /* <DEDUP_REMOVED lines=9> */
.L_x_251:
[----:B------:R-:W-:Y:S05]  /*b6a0*/  BSYNC B0 ;  /* 0x0000000000007941 */ /* 0x000fea0003800000 */
.L_x_250:
        /* <DEDUP_REMOVED lines=9> */
.L_x_253:
[----:B------:R-:W-:Y:S05]  /*b740*/  BSYNC B0 ;  /* 0x0000000000007941 */ /* 0x000fea0003800000 */
.L_x_252:
        /* <DEDUP_REMOVED lines=9> */
.L_x_255:
[----:B------:R-:W-:Y:S05]  /*b7e0*/  BSYNC B0 ;  /* 0x0000000000007941 */ /* 0x000fea0003800000 */
.L_x_254:
        /* <DEDUP_REMOVED lines=9> */
.L_x_257:
[----:B------:R-:W-:Y:S05]  /*b880*/  BSYNC B0 ;  /* 0x0000000000007941 */ /* 0x000fea0003800000 */
.L_x_256:
        /* <DEDUP_REMOVED lines=9> */
.L_x_259:
[----:B------:R-:W-:Y:S05]  /*b920*/  BSYNC B0 ;  /* 0x0000000000007941 */ /* 0x000fea0003800000 */
.L_x_258:
        /* <DEDUP_REMOVED lines=9> */
.L_x_261:
[----:B------:R-:W-:Y:S05]  /*b9c0*/  BSYNC B0 ;  /* 0x0000000000007941 */ /* 0x000fea0003800000 */
.L_x_260:
        /* <DEDUP_REMOVED lines=9> */
.L_x_263:
[----:B------:R-:W-:Y:S05]  /*ba60*/  BSYNC B0 ;  /* 0x0000000000007941 */ /* 0x000fea0003800000 */
.L_x_262:
        /* <DEDUP_REMOVED lines=9> */
.L_x_265:
[----:B------:R-:W-:Y:S05]  /*bb00*/  BSYNC B0 ;  /* 0x0000000000007941 */ /* 0x000fea0003800000 */
.L_x_264:
        /* <DEDUP_REMOVED lines=9> */
.L_x_267:
[----:B------:R-:W-:Y:S05]  /*bba0*/  BSYNC B0 ;  /* 0x0000000000007941 */ /* 0x000fea0003800000 */
.L_x_266:
        /* <DEDUP_REMOVED lines=9> */
.L_x_269:
[----:B------:R-:W-:Y:S05]  /*bc40*/  BSYNC B0 ;  /* 0x0000000000007941 */ /* 0x000fea0003800000 */
.L_x_268:
        /* <DEDUP_REMOVED lines=9> */
.L_x_271:
[----:B------:R-:W-:Y:S05]  /*bce0*/  BSYNC B0 ;  /* 0x0000000000007941 */ /* 0x000fea0003800000 */
.L_x_270:
[----:B01--45:R-:W-:Y:S01]  /*bcf0*/  LOP3.LUT R6, R15, 0xffffe000, RZ, 0xc0, !PT ;  /* 0xffffe0000f067812 */ /* 0x033fe200078ec0ff */
        /* <DEDUP_REMOVED lines=8> */
.L_x_273:
[----:B------:R-:W-:Y:S05]  /*bd80*/  BSYNC B0 ;  /* 0x0000000000007941 */ /* 0x000fea0003800000 */
.L_x_272:
[----:B-----5:R-:W-:Y:S01]  /*bd90*/  LOP3.LUT R6, R15, 0xffffe000, RZ, 0xc0, !PT ;  /* 0xffffe0000f067812 */ /* 0x020fe200078ec0ff */
[----:B------:R-:W-:Y:S01]  /*bda0*/  BSSY B0, `(.L_x_274) ;  /* 0x000000c000007945 */ /* 0x000fe20003800000 */
[----:B------:R-:W-:Y:S02]  /*bdb0*/  ISETP.GT.AND P1, PT, R0, 0x79, P1 ;  /* 0x000000790000780c */ /* 0x000fe40000f24270 */
[----:B------:R-:W-:Y:S01]  /*bdc0*/  IADD3 R16, P0, R12, 0x80, RZ ;  /* 0x000000800c107810 */ /* 0x000fe20007f1e0ff */
[----:B------:R-:W-:Y:S01]  /*bdd0*/  FMUL R7, R6, UR22 ;  /* 0x0000001606077c20 */ /* 0x000fe20008400000 */
[----:B------:R-:W-:-:S03]  /*bde0*/  @P2 IMAD.MOV.U32 R6, RZ, RZ, R18 ;  /* 0x000000ffff062224 */ /* 0x000fc600078e0012 */
[----:B0-2---:R-:W-:Y:S01]  /*bdf0*/  FFMA R9, R214, UR11, R7 ;  /* 0x0000000bd6097c23 */ /* 0x005fe20008000007 */
[----:B------:R-:W-:Y:S02]  /*be00*/  @P2 IMAD.MOV.U32 R7, RZ, RZ, R19 ;  /* 0x000000ffff072224 */ /* 0x000fe400078e0013 */
[----:B------:R-:W-:Y:S02]  /*be10*/  IMAD.X R8, RZ, RZ, R13, P0 ;  /* 0x000000ffff087224 */ /* 0x000fe400000e060d */
[----:B------:R-:W-:-:S05]  /*be20*/  F2FP.TF32.F32.PACK_B R9, R9 ;  /* 0x00000009ff09723e */ /* 0x000fca00024050ff */
[----:B------:R0:W-:Y:S01]  /*be30*/  @P2 STG.E desc[UR20][R6.64+0x1e0], R9 ;  /* 0x0001e00906002986 */ /* 0x0001e2000c101914 */
[----:B------:R-:W-:Y:S05]  /*be40*/  @!P1 BRA `(.L_x_275) ;  /* 0x0000000000049947 */ /* 0x000fea0003800000 */
[----:B------:R2:W5:Y:S02]  /*be50*/  LDG.E.LTC128B R15, desc[UR20][R4.64+0x1e4] ;  /* 0x0001e414040f7981 */ /* 0x000564000c1e1920 */
.L_x_275:
[----:B------:R-:W-:Y:S05]  /*be60*/  BSYNC B0 ;  /* 0x0000000000007941 */ /* 0x000fea0003800000 */
.L_x_274:
[----:B-123-5:R-:W-:Y:S01]  /*be70*/  LOP3.LUT R4, R15, 0xffffe000, RZ, 0xc0, !PT ;  /* 0xffffe0000f047812 */ /* 0x02efe200078ec0ff */
[----:B------:R-:W-:Y:S01]  /*be80*/  IMAD R5, R8, UR16, RZ ;  /* 0x0000001008057c24 */ /* 0x000fe2000f8e02ff */
[----:B------:R-:W-:Y:S01]  /*be90*/  ISETP.GT.AND P0, PT, R14, 0x80, PT ;  /* 0x000000800e00780c */ /* 0x000fe20003f04270 */
[----:B0-----:R-:W-:-:S04]  /*bea0*/  IMAD.WIDE.U32 R6, R16, UR16, R10 ;  /* 0x0000001010067c25 */ /* 0x001fc8000f8e000a */
[----:B------:R-:W-:Y:S01]  /*beb0*/  FMUL R4, R4, UR22 ;  /* 0x0000001604047c20 */ /* 0x000fe20008400000 */
[----:B------:R-:W-:Y:S01]  /*bec0*/  ISETP.GT.AND P3, PT, R0, RZ, P0 ;  /* 0x000000ff0000720c */ /* 0x000fe20000764270 */
[----:B------:R-:W-:Y:S02]  /*bed0*/  IMAD R21, R16, UR17, R5 ;  /* 0x0000001110157c24 */ /* 0x000fe4000f8e0205 */
[----:B------:R-:W-:Y:S01]  /*bee0*/  FFMA R215, R215, UR11, R4 ;  /* 0x0000000bd7d77c23 */ /* 0x000fe20008000004 */
[----:B------:R-:W-:Y:S01]  /*bef0*/  LEA R4, P2, R6, UR18, 0x2 ;  /* 0x0000001206047c11 */ /* 0x000fe2000f8410ff */
[----:B------:R-:W-:-:S03]  /*bf00*/  IMAD.IADD R5, R7, 0x1, R21 ;  /* 0x0000000107057824 */ /* 0x000fc600078e0215 */
[----:B------:R-:W-:Y:S02]  /*bf10*/  F2FP.TF32.F32.PACK_B R215, R215 ;  /* 0x000000d7ffd7723e */ /* 0x000fe400024050ff */
[----:B------:R-:W-:-:S03]  /*bf20*/  LEA.HI.X R5, R6, UR19, R5, 0x2, P2 ;  /* 0x0000001306057c11 */ /* 0x000fc600090f1405 */
[----:B------:R0:W-:Y:S04]  /*bf30*/  @P1 STG.E desc[UR20][R18.64+0x1e4], R215 ;  /* 0x0001e4d712001986 */ /* 0x0001e8000c101914 */
[----:B------:R-:W2:Y:S01]  /*bf40*/  @P3 LDG.E.LTC128B R15, desc[UR20][R4.64] ;  /* 0x00000014040f3981 */ /* 0x000ea2000c1e1920 */
[----:B------:R-:W-:Y:S01]  /*bf50*/  USHF.L.U32 UR4, UR14, 0x9, URZ ;  /* 0x000000090e047899 */ /* 0x000fe2000800063f */
[----:B------:R-:W-:Y:S01]  /*bf60*/  ISETP.GT.AND P2, PT, R0, 0x1, P0 ;  /* 0x000000010000780c */ /* 0x000fe20000744270 */
[----:B------:R-:W-:Y:S01]  /*bf70*/  USHF.L.U64.HI UR6, UR14, 0x9, UR15 ;  /* 0x000000090e067899 */ /* 0x000fe2000801020f */
[----:B------:R-:W-:Y:S03]  /*bf80*/  BSSY B0, `(.L_x_276) ;  /* 0x000000b000007945 */ /* 0x000fe60003800000 */
[----:B------:R-:W-:-:S04]  /*bf90*/  IADD3 R8, P1, R2, UR4, RZ ;  /* 0x0000000402087c10 */ /* 0x000fc8000ff3e0ff */
[----:B------:R-:W-:Y:S02]  /*bfa0*/  IADD3.X R9, R3, UR6, RZ, P1, !PT ;  /* 0x0000000603097c10 */ /* 0x000fe40008ffe4ff */
[----:B--2---:R-:W-:-:S05]  /*bfb0*/  LOP3.LUT R6, R15, 0xffffe000, RZ, 0xc0, !PT ;  /* 0xffffe0000f067812 */ /* 0x004fca00078ec0ff */
[----:B------:R-:W-:-:S04]  /*bfc0*/  FMUL R7, R6, UR22 ;  /* 0x0000001606077c20 */ /* 0x000fc80008400000 */
[----:B------:R-:W-:Y:S01]  /*bfd0*/  FFMA R23, R88, UR11, R7 ;  /* 0x0000000b58177c23 */ /* 0x000fe20008000007 */
[----:B------:R-:W-:-:S04]  /*bfe0*/  IMAD.WIDE.U32 R6, R16, R17, UR12 ;  /* 0x0000000c10067e25 */ /* 0x000fc8000f8e0011 */
[----:B------:R-:W-:-:S05]  /*bff0*/  F2FP.TF32.F32.PACK_B R23, R23 ;  /* 0x00000017ff17723e */ /* 0x000fca00024050ff */
[----:B------:R0:W-:Y:S01]  /*c000*/  @P3 STG.E desc[UR20][R8.64], R23 ;  /* 0x0000001708003986 */ /* 0x0001e2000c101914 */
[----:B------:R-:W-:Y:S05]  /*c010*/  @!P2 BRA `(.L_x_277) ;  /* 0x000000000004a947 */ /* 0x000fea0003800000 */
[----:B------:R1:W5:Y:S02]  /*c020*/  LDG.E.LTC128B R15, desc[UR20][R4.64+0x4] ;  /* 0x00000414040f7981 */ /* 0x000364000c1e1920 */
.L_x_277:
[----:B------:R-:W-:Y:S05]  /*c030*/  BSYNC B0 ;  /* 0x0000000000007941 */ /* 0x000fea0003800000 */
.L_x_276:
[----:B-----5:R-:W-:Y:S01]  /*c040*/  LOP3.LUT R16, R15, 0xffffe000, RZ, 0xc0, !PT ;  /* 0xffffe0000f107812 */ /* 0x020fe200078ec0ff */
[----:B------:R-:W-:Y:S01]  /*c050*/  BSSY B0, `(.L_x_278) ;  /* 0x000000d000007945 */ /* 0x000fe20003800000 */
[----:B0-----:R-:W-:Y:S02]  /*c060*/  IADD3 R18, P3, R10, R6, RZ ;  /* 0x000000060a127210 */ /* 0x001fe40007f7e0ff */
        /* <DEDUP_REMOVED lines=11> */
.L_x_279:
[----:B------:R-:W-:Y:S05]  /*c120*/  BSYNC B0 ;  /* 0x0000000000007941 */ /* 0x000fea0003800000 */
.L_x_278:
        /* <DEDUP_REMOVED lines=11> */
.L_x_281:
[----:B------:R-:W-:Y:S05]  /*c1e0*/  BSYNC B0 ;  /* 0x0000000000007941 */ /* 0x000fea0003800000 */
.L_x_280:
        /* <DEDUP_REMOVED lines=9> */
.L_x_283:
[----:B------:R-:W-:Y:S05]  /*c280*/  BSYNC B0 ;  /* 0x0000000000007941 */ /* 0x000fea0003800000 */
.L_x_282:
[----:B-----5:R-:W-:Y:S01]  /*c290*/  LOP3.LUT R16, R15, 0xffffe000, RZ, 0xc0, !PT ;  /* 0xffffe0000f107812 */ /* 0x020fe200078ec0ff */
[----:B------:R-:W-:Y:S01]  /*c2a0*/  BSSY B0, `(.L_x_284) ;  /* 0x0000008000007945 */ /* 0x000fe20003800000 */
[----:B------:R-:W-:-:S03]  /*c2b0*/  ISETP.GT.AND P2, PT, R0, 0x9, P0 ;  /* 0x000000090000780c */ /* 0x000fc60000744270 */
[----:B0--3--:R-:W-:-:S04]  /*c2c0*/  FMUL R19, R16, UR22 ;  /* 0x0000001610137c20 */ /* 0x009fc80008400000 */
[----:B------:R-:W-:-:S05]  /*c2d0*/  FFMA R19, R92, UR11, R19 ;  /* 0x0000000b5c137c23 */ /* 0x000fca0008000013 */
[----:B------:R-:W-:-:S05]  /*c2e0*/  F2FP.TF32.F32.PACK_B R19, R19 ;  /* 0x00000013ff13723e */ /* 0x000fca00024050ff */
[----:B------:R0:W-:Y:S01]  /*c2f0*/  @P3 STG.E desc[UR20][R8.64+0x20], R19 ;  /* 0x0000201308003986 */ /* 0x0001e2000c101914 */
[----:B------:R-:W-:Y:S05]  /*c300*/  @!P2 BRA `(.L_x_285) ;  /* 0x000000000004a947 */ /* 0x000fea0003800000 */
[----:B------:R3:W5:Y:S02]  /*c310*/  LDG.E.LTC128B R15, desc[UR20][R4.64+0x24] ;  /* 0x00002414040f7981 */ /* 0x000764000c1e1920 */
.L_x_285:
[----:B------:R-:W-:Y:S05]  /*c320*/  BSYNC B0 ;  /* 0x0000000000007941 */ /* 0x000fea0003800000 */
.L_x_284:
        /* <DEDUP_REMOVED lines=9> */
.L_x_287:
[----:B------:R-:W-:Y:S05]  /*c3c0*/  BSYNC B0 ;  /* 0x0000000000007941 */ /* 0x000fea0003800000 */
.L_x_286:
        /* <DEDUP_REMOVED lines=13> */
.L_x_289:
[----:B------:R-:W-:Y:S05]  /*c4a0*/  BSYNC B0 ;  /* 0x0000000000007941 */ /* 0x000fea0003800000 */
.L_x_288:
        /* <DEDUP_REMOVED lines=9> */
.L_x_291:
[----:B------:R-:W-:Y:S05]  /*c540*/  BSYNC B0 ;  /* 0x0000000000007941 */ /* 0x000fea0003800000 */
.L_x_290:
        /* <DEDUP_REMOVED lines=9> */
.L_x_293:
[----:B------:R-:W-:Y:S05]  /*c5e0*/  BSYNC B0 ;  /* 0x0000000000007941 */ /* 0x000fea0003800000 */
.L_x_292:
        /* <DEDUP_REMOVED lines=9> */
.L_x_295:
[----:B------:R-:W-:Y:S05]  /*c680*/  BSYNC B0 ;  /* 0x0000000000007941 */ /* 0x000fea0003800000 */
.L_x_294:
        /* <DEDUP_REMOVED lines=9> */
.L_x_297:
[----:B------:R-:W-:Y:S05]  /*c720*/  BSYNC B0 ;  /* 0x0000000000007941 */ /* 0x000fea0003800000 */
.L_x_296:
        /* <DEDUP_REMOVED lines=9> */
.L_x_299:
[----:B------:R-:W-:Y:S05]  /*c7c0*/  BSYNC B0 ;  /* 0x0000000000007941 */ /* 0x000fea0003800000 */
.L_x_298:
        /* <DEDUP_REMOVED lines=9> */
.L_x_301:
[----:B------:R-:W-:Y:S05]  /*c860*/  BSYNC B0 ;  /* 0x0000000000007941 */ /* 0x000fea0003800000 */
.L_x_300:
        /* <DEDUP_REMOVED lines=9> */
.L_x_303:
[----:B------:R-:W-:Y:S05]  /*c900*/  BSYNC B0 ;  /* 0x0000000000007941 */ /* 0x000fea0003800000 */
.L_x_302:
        /* <DEDUP_REMOVED lines=9> */
.L_x_305:
[----:B------:R-:W-:Y:S05]  /*c9a0*/  BSYNC B0 ;  /* 0x0000000000007941 */ /* 0x000fea0003800000 */
.L_x_304:
        /* <DEDUP_REMOVED lines=9> */
.L_x_307:
[----:B------:R-:W-:Y:S05]  /*ca40*/  BSYNC B0 ;  /* 0x0000000000007941 */ /* 0x000fea0003800000 */
.L_x_306:
        /* <DEDUP_REMOVED lines=9> */
.L_x_309:
[----:B------:R-:W-:Y:S05]  /*cae0*/  BSYNC B0 ;  /* 0x0000000000007941 */ /* 0x000fea0003800000 */
.L_x_308:
        /* <DEDUP_REMOVED lines=9> */
.L_x_311:
[----:B------:R-:W-:Y:S05]  /*cb80*/  BSYNC B0 ;  /* 0x0000000000007941 */ /* 0x000fea0003800000 */
.L_x_310:
        /* <DEDUP_REMOVED lines=9> */
.L_x_313:
[----:B------:R-:W-:Y:S05]  /*cc20*/  BSYNC B0 ;  /* 0x0000000000007941 */ /* 0x000fea0003800000 */
.L_x_312:
        /* <DEDUP_REMOVED lines=9> */
.L_x_315:
[----:B------:R-:W-:Y:S05]  /*ccc0*/  BSYNC B0 ;  /* 0x0000000000007941 */ /* 0x000fea0003800000 */
.L_x_314:
        /* <DEDUP_REMOVED lines=9> */
.L_x_317:
[----:B------:R-:W-:Y:S05]  /*cd60*/  BSYNC B0 ;  /* 0x0000000000007941 */ /* 0x000fea0003800000 */
.L_x_316:
        /* <DEDUP_REMOVED lines=9> */
.L_x_319:
[----:B------:R-:W-:Y:S05]  /*ce00*/  BSYNC B0 ;  /* 0x0000000000007941 */ /* 0x000fea0003800000 */
.L_x_318:
        /* <DEDUP_REMOVED lines=9> */
.L_x_321:
[----:B------:R-:W-:Y:S05]  /*cea0*/  BSYNC B0 ;  /* 0x0000000000007941 */ /* 0x000fea0003800000 */
.L_x_320:
        /* <DEDUP_REMOVED lines=9> */
.L_x_323:
[----:B------:R-:W-:Y:S05]  /*cf40*/  BSYNC B0 ;  /* 0x0000000000007941 */ /* 0x000fea0003800000 */
.L_x_322:
        /* <DEDUP_REMOVED lines=9> */
.L_x_325:
[----:B------:R-:W-:Y:S05]  /*cfe0*/  BSYNC B0 ;  /* 0x0000000000007941 */ /* 0x000fea0003800000 */
.L_x_324:
        /* <DEDUP_REMOVED lines=9> */
.L_x_327:
[----:B------:R-:W-:Y:S05]  /*d080*/  BSYNC B0 ;  /* 0x0000000000007941 */ /* 0x000fea0003800000 */
.L_x_326:
        /* <DEDUP_REMOVED lines=9> */
.L_x_329:
[----:B------:R-:W-:Y:S05]  /*d120*/  BSYNC B0 ;  /* 0x0000000000007941 */ /* 0x000fea0003800000 */
.L_x_328:
        /* <DEDUP_REMOVED lines=9> */
.L_x_331:
[----:B------:R-:W-:Y:S05]  /*d1c0*/  BSYNC B0 ;  /* 0x0000000000007941 */ /* 0x000fea0003800000 */
.L_x_330:
        /* <DEDUP_REMOVED lines=9> */
.L_x_333:
[----:B------:R-:W-:Y:S05]  /*d260*/  BSYNC B0 ;  /* 0x0000000000007941 */ /* 0x000fea0003800000 */
.L_x_332:
        /* <DEDUP_REMOVED lines=9> */
.L_x_335:
[----:B------:R-:W-:Y:S05]  /*d300*/  BSYNC B0 ;  /* 0x0000000000007941 */ /* 0x000fea0003800000 */
.L_x_334:
        /* <DEDUP_REMOVED lines=9> */
.L_x_337:
[----:B------:R-:W-:Y:S05]  /*d3a0*/  BSYNC B0 ;  /* 0x0000000000007941 */ /* 0x000fea0003800000 */
.L_x_336:
        /* <DEDUP_REMOVED lines=9> */
.L_x_339:
[----:B------:R-:W-:Y:S05]  /*d440*/  BSYNC B0 ;  /* 0x0000000000007941 */ /* 0x000fea0003800000 */
.L_x_338:
        /* <DEDUP_REMOVED lines=9> */
.L_x_341:
[----:B------:R-:W-:Y:S05]  /*d4e0*/  BSYNC B0 ;  /* 0x0000000000007941 */ /* 0x000fea0003800000 */
.L_x_340:
        /* <DEDUP_REMOVED lines=9> */
.L_x_343:
[----:B------:R-:W-:Y:S05]  /*d580*/  BSYNC B0 ;  /* 0x0000000000007941 */ /* 0x000fea0003800000 */
.L_x_342:
        /* <DEDUP_REMOVED lines=9> */
.L_x_345:
[----:B------:R-:W-:Y:S05]  /*d620*/  BSYNC B0 ;  /* 0x0000000000007941 */ /* 0x000fea0003800000 */
.L_x_344:
        /* <DEDUP_REMOVED lines=9> */
.L_x_347:
[----:B------:R-:W-:Y:S05]  /*d6c0*/  BSYNC B0 ;  /* 0x0000000000007941 */ /* 0x000fea0003800000 */
.L_x_346:
        /* <DEDUP_REMOVED lines=9> */
.L_x_349:
[----:B------:R-:W-:Y:S05]  /*d760*/  BSYNC B0 ;  /* 0x0000000000007941 */ /* 0x000fea0003800000 */
.L_x_348:
        /* <DEDUP_REMOVED lines=9> */
.L_x_351:
[----:B------:R-:W-:Y:S05]  /*d800*/  BSYNC B0 ;  /* 0x0000000000007941 */ /* 0x000fea0003800000 */
.L_x_350:
        /* <DEDUP_REMOVED lines=9> */
.L_x_353:
[----:B------:R-:W-:Y:S05]  /*d8a0*/  BSYNC B0 ;  /* 0x0000000000007941 */ /* 0x000fea0003800000 */
.L_x_352:
        /* <DEDUP_REMOVED lines=9> */
.L_x_355:
[----:B------:R-:W-:Y:S05]  /*d940*/  BSYNC B0 ;  /* 0x0000000000007941 */ /* 0x000fea0003800000 */
.L_x_354:
        /* <DEDUP_REMOVED lines=9> */
.L_x_357:
[----:B------:R-:W-:Y:S05]  /*d9e0*/  BSYNC B0 ;  /* 0x0000000000007941 */ /* 0x000fea0003800000 */
.L_x_356:
        /* <DEDUP_REMOVED lines=9> */
.L_x_359:
[----:B------:R-:W-:Y:S05]  /*da80*/  BSYNC B0 ;  /* 0x0000000000007941 */ /* 0x000fea0003800000 */
.L_x_358:
        /* <DEDUP_REMOVED lines=9> */
.L_x_361:
[----:B------:R-:W-:Y:S05]  /*db20*/  BSYNC B0 ;  /* 0x0000000000007941 */ /* 0x000fea0003800000 */
.L_x_360:
        /* <DEDUP_REMOVED lines=9> */
.L_x_363:
[----:B------:R-:W-:Y:S05]  /*dbc0*/  BSYNC B0 ;  /* 0x0000000000007941 */ /* 0x000fea0003800000 */
.L_x_362:
        /* <DEDUP_REMOVED lines=9> */
.L_x_365:
[----:B------:R-:W-:Y:S05]  /*dc60*/  BSYNC B0 ;  /* 0x0000000000007941 */ /* 0x000fea0003800000 */
.L_x_364:
        /* <DEDUP_REMOVED lines=9> */
.L_x_367:
[----:B------:R-:W-:Y:S05]  /*dd00*/  BSYNC B0 ;  /* 0x0000000000007941 */ /* 0x000fea0003800000 */
.L_x_366:
        /* <DEDUP_REMOVED lines=9> */
.L_x_369:
[----:B------:R-:W-:Y:S05]  /*dda0*/  BSYNC B0 ;  /* 0x0000000000007941 */ /* 0x000fea0003800000 */
.L_x_368:
        /* <DEDUP_REMOVED lines=9> */
.L_x_371:
[----:B------:R-:W-:Y:S05]  /*de40*/  BSYNC B0 ;  /* 0x0000000000007941 */ /* 0x000fea0003800000 */
.L_x_370:
        /* <DEDUP_REMOVED lines=9> */
.L_x_373:
[----:B------:R-:W-:Y:S05]  /*dee0*/  BSYNC B0 ;  /* 0x0000000000007941 */ /* 0x000fea0003800000 */
.L_x_372:
        /* <DEDUP_REMOVED lines=9> */
.L_x_375:
[----:B------:R-:W-:Y:S05]  /*df80*/  BSYNC B0 ;  /* 0x0000000000007941 */ /* 0x000fea0003800000 */
.L_x_374:
        /* <DEDUP_REMOVED lines=9> */
.L_x_377:
[----:B------:R-:W-:Y:S05]  /*e020*/  BSYNC B0 ;  /* 0x0000000000007941 */ /* 0x000fea0003800000 */
.L_x_376:
        /* <DEDUP_REMOVED lines=9> */
.L_x_379:
[----:B------:R-:W-:Y:S05]  /*e0c0*/  BSYNC B0 ;  /* 0x0000000000007941 */ /* 0x000fea0003800000 */
.L_x_378:
        /* <DEDUP_REMOVED lines=9> */
.L_x_381:
[----:B------:R-:W-:Y:S05]  /*e160*/  BSYNC B0 ;  /* 0x0000000000007941 */ /* 0x000fea0003800000 */
.L_x_380:
        /* <DEDUP_REMOVED lines=9> */
.L_x_383:
[----:B------:R-:W-:Y:S05]  /*e200*/  BSYNC B0 ;  /* 0x0000000000007941 */ /* 0x000fea0003800000 */
.L_x_382:
        /* <DEDUP_REMOVED lines=9> */
.L_x_385:
[----:B------:R-:W-:Y:S05]  /*e2a0*/  BSYNC B0 ;  /* 0x0000000000007941 */ /* 0x000fea0003800000 */
.L_x_384:
        /* <DEDUP_REMOVED lines=9> */
.L_x_387:
[----:B------:R-:W-:Y:S05]  /*e340*/  BSYNC B0 ;  /* 0x0000000000007941 */ /* 0x000fea0003800000 */
.L_x_386:
        /* <DEDUP_REMOVED lines=9> */
.L_x_389:
[----:B------:R-:W-:Y:S05]  /*e3e0*/  BSYNC B0 ;  /* 0x0000000000007941 */ /* 0x000fea0003800000 */
.L_x_388:
        /* <DEDUP_REMOVED lines=9> */
.L_x_391:
[----:B------:R-:W-:Y:S05]  /*e480*/  BSYNC B0 ;  /* 0x0000000000007941 */ /* 0x000fea0003800000 */
.L_x_390:
        /* <DEDUP_REMOVED lines=9> */
.L_x_393:
[----:B------:R-:W-:Y:S05]  /*e520*/  BSYNC B0 ;  /* 0x0000000000007941 */ /* 0x000fea0003800000 */
.L_x_392:
        /* <DEDUP_REMOVED lines=9> */
.L_x_395:
[----:B------:R-:W-:Y:S05]  /*e5c0*/  BSYNC B0 ;  /* 0x0000000000007941 */ /* 0x000fea0003800000 */
.L_x_394:
        /* <DEDUP_REMOVED lines=9> */
.L_x_397:
[----:B------:R-:W-:Y:S05]  /*e660*/  BSYNC B0 ;  /* 0x0000000000007941 */ /* 0x000fea0003800000 */
.L_x_396:
[----:B01-3-5:R-:W-:Y:S01]  /*e670*/  LOP3.LUT R4, R15, 0xffffe000, RZ, 0xc0, !PT ;  /* 0xffffe0000f047812 */ /* 0x02bfe200078ec0ff */
        /* <DEDUP_REMOVED lines=8> */
.L_x_399:
[----:B------:R-:W-:Y:S05]  /*e700*/  BSYNC B0 ;  /* 0x0000000000007941 */ /* 0x000fea0003800000 */
.L_x_398:
[----:B-----5:R-:W-:Y:S01]  /*e710*/  LOP3.LUT R4, R15, 0xffffe000, RZ, 0xc0, !PT ;  /* 0xffffe0000f047812 */ /* 0x020fe200078ec0ff */
[----:B------:R-:W-:Y:S01]  /*e720*/  BSSY B0, `(.L_x_400) ;  /* 0x000000c000007945 */ /* 0x000fe20003800000 */
[----:B------:R-:W-:Y:S02]  /*e730*/  ISETP.GT.AND P1, PT, R0, 0x79, P1 ;  /* 0x000000790000780c */ /* 0x000fe40000f24270 */
[----:B0-----:R-:W-:Y:S01]  /*e740*/  IADD3 R8, P0, R12, 0xc0, RZ ;  /* 0x000000c00c087810 */ /* 0x001fe20007f1e0ff */
[----:B------:R-:W-:Y:S01]  /*e750*/  FMUL R5, R4, UR22 ;  /* 0x0000001604057c20 */ /* 0x000fe20008400000 */
[----:B------:R-:W-:-:S03]  /*e760*/  @P2 IMAD.MOV.U32 R4, RZ, RZ, R18 ;  /* 0x000000ffff042224 */ /* 0x000fc600078e0012 */
[----:B------:R-:W-:Y:S01]  /*e770*/  FFMA R9, R150, UR11, R5 ;  /* 0x0000000b96097c23 */ /* 0x000fe20008000005 */
[----:B------:R-:W-:Y:S02]  /*e780*/  @P2 IMAD.MOV.U32 R5, RZ, RZ, R19 ;  /* 0x000000ffff052224 */ /* 0x000fe400078e0013 */
[----:B------:R-:W-:Y:S02]  /*e790*/  IMAD.X R12, RZ, RZ, R13, P0 ;  /* 0x000000ffff0c7224 */ /* 0x000fe400000e060d */
[----:B------:R-:W-:-:S05]  /*e7a0*/  F2FP.TF32.F32.PACK_B R9, R9 ;  /* 0x00000009ff09723e */ /* 0x000fca00024050ff */
[----:B------:R0:W-:Y:S01]  /*e7b0*/  @P2 STG.E desc[UR20][R4.64+0x1e0], R9 ;  /* 0x0001e00904002986 */ /* 0x0001e2000c101914 */
[----:B------:R-:W-:Y:S05]  /*e7c0*/  @!P1 BRA `(.L_x_401) ;  /* 0x0000000000049947 */ /* 0x000fea0003800000 */
[----:B------:R3:W5:Y:S02]  /*e7d0*/  LDG.E.LTC128B R15, desc[UR20][R6.64+0x1e4] ;  /* 0x0001e414060f7981 */ /* 0x000764000c1e1920 */
.L_x_401:
[----:B------:R-:W-:Y:S05]  /*e7e0*/  BSYNC B0 ;  /* 0x0000000000007941 */ /* 0x000fea0003800000 */
.L_x_400:
[----:B0----5:R-:W-:Y:S01]  /*e7f0*/  LOP3.LUT R4, R15, 0xffffe000, RZ, 0xc0, !PT ;  /* 0xffffe0000f047812 */ /* 0x021fe200078ec0ff */
[----:B------:R-:W-:Y:S01]  /*e800*/  IMAD R5, R12, UR16, RZ ;  /* 0x000000100c057c24 */ /* 0x000fe2000f8e02ff */
[----:B------:R-:W-:Y:S01]  /*e810*/  ISETP.GT.AND P0, PT, R14, 0xc0, PT ;  /* 0x000000c00e00780c */ /* 0x000fe20003f04270 */
[----:B-1234-:R-:W-:-:S04]  /*e820*/  IMAD.WIDE.U32 R6, R8, UR16, R10 ;  /* 0x0000001008067c25 */ /* 0x01efc8000f8e000a */
        /* <DEDUP_REMOVED lines=10> */
[----:B------:R-:W-:Y:S01]  /*e8d0*/  IMAD.U32 R9, RZ, RZ, UR14 ;  /* 0x0000000eff097e24 */ /* 0x000fe2000f8e00ff */
[----:B------:R-:W-:Y:S01]  /*e8e0*/  UIMAD UR4, UR15, 0x300, URZ ;  /* 0x000003000f0478a4 */ /* 0x000fe2000f8e023f */
[----:B------:R-:W-:Y:S01]  /*e8f0*/  ISETP.GT.AND P3, PT, R0, 0x1, P0 ;  /* 0x000000010000780c */ /* 0x000fe20000764270 */
[----:B------:R-:W-:Y:S01]  /*e900*/  BSSY B0, `(.L_x_402) ;  /* 0x000000c000007945 */ /* 0x000fe20003800000 */
[----:B------:R-:W-:-:S04]  /*e910*/  IMAD.WIDE.U32 R2, R9, 0x300, R2 ;  /* 0x0000030009027825 */ /* 0x000fc800078e0002 */
[----:B------:R-:W-:Y:S01]  /*e920*/  IMAD.WIDE.U32 R8, R8, R17, UR12 ;  /* 0x0000000c08087e25 */ /* 0x000fe2000f8e0011 */
[----:B--2---:R-:W-:-:S05]  /*e930*/  LOP3.LUT R6, R15, 0xffffe000, RZ, 0xc0, !PT ;  /* 0xffffe0000f067812 */ /* 0x004fca00078ec0ff */
[----:B------:R-:W-:Y:S01]  /*e940*/  FMUL R7, R6, UR22 ;  /* 0x0000001606077c20 */ /* 0x000fe20008400000 */
[----:B------:R-:W-:-:S03]  /*e950*/  @P2 IMAD.MOV.U32 R6, RZ, RZ, R2 ;  /* 0x000000ffff062224 */ /* 0x000fc600078e0002 */
[----:B------:R-:W-:Y:S01]  /*e960*/  FFMA R21, R24, UR11, R7 ;  /* 0x0000000b18157c23 */ /* 0x000fe20008000007 */
[----:B------:R-:W-:-:S04]  /*e970*/  VIADD R7, R3, UR4 ;  /* 0x0000000403077c36 */ /* 0x000fc80008000000 */
[----:B------:R-:W-:-:S05]  /*e980*/  F2FP.TF32.F32.PACK_B R21, R21 ;  /* 0x00000015ff15723e */ /* 0x000fca00024050ff */
[----:B------:R0:W-:Y:S01]  /*e990*/  @P2 STG.E desc[UR20][R6.64], R21 ;  /* 0x0000001506002986 */ /* 0x0001e2000c101914 */
[----:B------:R-:W-:Y:S05]  /*e9a0*/  @!P3 BRA `(.L_x_403) ;  /* 0x000000000004b947 */ /* 0x000fea0003800000 */
[----:B------:R1:W5:Y:S02]  /*e9b0*/  LDG.E.LTC128B R15, desc[UR20][R4.64+0x4] ;  /* 0x00000414040f7981 */ /* 0x000364000c1e1920 */
.L_x_403:
[----:B------:R-:W-:Y:S05]  /*e9c0*/  BSYNC B0 ;  /* 0x0000000000007941 */ /* 0x000fea0003800000 */
.L_x_402:
[----:B-----5:R-:W-:Y:S01]  /*e9d0*/  LOP3.LUT R12, R15, 0xffffe000, RZ, 0xc0, !PT ;  /* 0xffffe0000f0c7812 */ /* 0x020fe200078ec0ff */
[----:B------:R-:W-:Y:S01]  /*e9e0*/  BSSY B0, `(.L_x_404) ;  /* 0x000000f000007945 */ /* 0x000fe20003800000 */
[----:B------:R-:W-:Y:S02]  /*e9f0*/  IADD3 R10, P2, R10, R8, RZ ;  /* 0x000000080a0a7210 */ /* 0x000fe40007f5e0ff */
[----:B------:R-:W-:Y:S01]  /*ea00*/  ISETP.GT.AND P1, PT, R14, 0xc8, PT ;  /* 0x000000c80e00780c */ /* 0x000fe20003f24270 */
[----:B------:R-:W-:Y:S01]  /*ea10*/  FMUL R12, R12, UR22 ;  /* 0x000000160c0c7c20 */ /* 0x000fe20008400000 */
[----:B------:R-:W-:Y:S01]  /*ea20*/  IADD3.X R9, R11, R13, R9, P2, !PT ;  /* 0x0000000d0b097210 */ /* 0x000fe200017fe409 */
[----:B------:R-:W-:Y:S01]  /*ea30*/  @P3 IMAD.MOV.U32 R11, RZ, RZ, R7 ;  /* 0x000000ffff0b3224 */ /* 0x000fe200078e0007 */
[----:B------:R-:W-:Y:S01]  /*ea40*/  LEA R8, P2, R10, UR18, 0x2 ;  /* 0x000000120a087c11 */ /* 0x000fe2000f8410ff */
[----:B------:R-:W-:Y:S01]  /*ea50*/  FFMA R25, R25, UR11, R12 ;  /* 0x0000000b19197c23 */ /* 0x000fe2000800000c */
[----:B------:R-:W-:-:S02]  /*ea60*/  ISETP.GT.AND P4, PT, R0, RZ, P1 ;  /* 0x000000ff0000720c */ /* 0x000fc40000f84270 */
[----:B------:R-:W-:Y:S01]  /*ea70*/  LEA.HI.X R9, R10, UR19, R9, 0x2, P2 ;  /* 0x000000130a097c11 */ /* 0x000fe200090f1409 */
[----:B------:R-:W-:Y:S01]  /*ea80*/  @P3 IMAD.MOV.U32 R10, RZ, RZ, R2 ;  /* 0x000000ffff0a3224 */ /* 0x000fe200078e0002 */
[----:B------:R-:W-:-:S05]  /*ea90*/  F2FP.TF32.F32.PACK_B R25, R25 ;  /* 0x00000019ff19723e */ /* 0x000fca00024050ff */
[----:B------:R2:W-:Y:S04]  /*eaa0*/  @P3 STG.E desc[UR20][R10.64+0x4], R25 ;  /* 0x000004190a003986 */ /* 0x0005e8000c101914 */
[----:B------:R-:W-:Y:S05]  /*eab0*/  @!P4 BRA `(.L_x_405) ;  /* 0x000000000004c947 */ /* 0x000fea0003800000 */
[----:B------:R3:W5:Y:S02]  /*eac0*/  LDG.E.LTC128B R15, desc[UR20][R8.64] ;  /* 0x00000014080f7981 */ /* 0x000764000c1e1920 */
.L_x_405:
[----:B------:R-:W-:Y:S05]  /*ead0*/  BSYNC B0 ;  /* 0x0000000000007941 */ /* 0x000fea0003800000 */
.L_x_404:
[----:B--2--5:R-:W-:Y:S01]  /*eae0*/  LOP3.LUT R10, R15, 0xffffe000, RZ, 0xc0, !PT ;  /* 0xffffe0000f0a7812 */ /* 0x024fe200078ec0ff */
[----:B------:R-:W-:Y:S01]  /*eaf0*/  BSSY B0, `(.L_x_406) ;  /* 0x000000a000007945 */ /* 0x000fe20003800000 */
[----:B------:R-:W-:-:S03]  /*eb00*/  ISETP.GT.AND P3, PT, R0, 0x1, P1 ;  /* 0x000000010000780c */ /* 0x000fc60000f64270 */
        /* <DEDUP_REMOVED lines=8> */
.L_x_407:
[----:B------:R-:W-:Y:S05]  /*eb90*/  BSYNC B0 ;  /* 0x0000000000007941 */ /* 0x000fea0003800000 */
.L_x_406:
        /* <DEDUP_REMOVED lines=9> */
.L_x_409:
[----:B------:R-:W-:Y:S05]  /*ec30*/  BSYNC B0 ;  /* 0x0000000000007941 */ /* 0x000fea0003800000 */
.L_x_408:
[----:B-----5:R-:W-:Y:S01]  /*ec40*/  LOP3.LUT R12, R15, 0xffffe000, RZ, 0xc0, !PT ;  /* 0xffffe0000f0c7812 */ /* 0x020fe200078ec0ff */
[----:B------:R-:W-:Y:S01]  /*ec50*/  BSSY B0, `(.L_x_410) ;  /* 0x000000a000007945 */ /* 0x000fe20003800000 */
[----:B------:R-:W-:-:S03]  /*ec60*/  ISETP.GT.AND P3, PT, R0, 0x9, P0 ;  /* 0x000000090000780c */ /* 0x000fc60000764270 */
[----:B--2---:R-:W-:Y:S01]  /*ec70*/  FMUL R13, R12, UR22 ;  /* 0x000000160c0d7c20 */ /* 0x004fe20008400000 */
[----:B------:R-:W-:-:S03]  /*ec80*/  @P4 IMAD.MOV.U32 R12, RZ, RZ, R2 ;  /* 0x000000ffff0c4224 */ /* 0x000fc600078e0002 */
[----:B------:R-:W-:Y:S01]  /*ec90*/  FFMA R17, R28, UR11, R13 ;  /* 0x0000000b1c117c23 */ /* 0x000fe2000800000d */
[----:B------:R-:W-:-:S04]  /*eca0*/  @P4 IMAD.MOV.U32 R13, RZ, RZ, R7 ;  /* 0x000000ffff0d4224 */ /* 0x000fc800078e0007 */
[----:B------:R-:W-:-:S05]  /*ecb0*/  F2FP.TF32.F32.PACK_B R17, R17 ;  /* 0x00000011ff11723e */ /* 0x000fca00024050ff */
[----:B------:R2:W-:Y:S01]  /*ecc0*/  @P4 STG.E desc[UR20][R12.64+0x20], R17 ;  /* 0x000020110c004986 */ /* 0x0005e2000c101914 */
[----:B------:R-:W-:Y:S05]  /*ecd0*/  @!P3 BRA `(.L_x_411) ;  /* 0x000000000004b947 */ /* 0x000fea0003800000 */
[----:B------:R0:W5:Y:S02]  /*ece0*/  LDG.E.LTC128B R15, desc[UR20][R4.64+0x24] ;  /* 0x00002414040f7981 */ /* 0x000164000c1e1920 */
.L_x_411:
[----:B------:R-:W-:Y:S05]  /*ecf0*/  BSYNC B0 ;  /* 0x0000000000007941 */ /* 0x000fea0003800000 */
.L_x_410:
[----:B--2--5:R-:W-:Y:S01]  /*ed00*/  LOP3.LUT R12, R15, 0xffffe000, RZ, 0xc0, !PT ;  /* 0xffffe0000f0c7812 */ /* 0x024fe200078ec0ff */
[----:B------:R-:W-:Y:S01]  /*ed10*/  @P3 IMAD.MOV.U32 R13, RZ, RZ, R7 ;  /* 0x000000ffff0d3224 */ /* 0x000fe200078e0007 */
[----:B------:R-:W-:Y:S01]  /*ed20*/  ISETP.GT.AND P4, PT, R0, 0x8, P1 ;  /* 0x000000080000780c */ /* 0x000fe20000f84270 */
[----:B------:R-:W-:Y:S02]  /*ed30*/  BSSY B0, `(.L_x_412) ;  /* 0x0000008000007945 */ /* 0x000fe40003800000 */
[----:B------:R-:W-:-:S04]  /*ed40*/  FMUL R12, R12, UR22 ;  /* 0x000000160c0c7c20 */ /* 0x000fc80008400000 */
[----:B------:R-:W-:Y:S01]  /*ed50*/  FFMA R29, R29, UR11, R12 ;  /* 0x0000000b1d1d7c23 */ /* 0x000fe2000800000c */
[----:B------:R-:W-:-:S04]  /*ed60*/  @P3 IMAD.MOV.U32 R12, RZ, RZ, R2 ;  /* 0x000000ffff0c3224 */ /* 0x000fc800078e0002 */
[----:B------:R-:W-:-:S05]  /*ed70*/  F2FP.TF32.F32.PACK_B R29, R29 ;  /* 0x0000001dff1d723e */ /* 0x000fca00024050ff */
[----:B------:R2:W-:Y:S01]  /*ed80*/  @P3 STG.E desc[UR20][R12.64+0x24], R29 ;  /* 0x0000241d0c003986 */ /* 0x0005e2000c101914 */
[----:B------:R-:W-:Y:S05]  /*ed90*/  @!P4 BRA `(.L_x_413) ;  /* 0x000000000004c947 */ /* 0x000fea0003800000 */
[----:B------:R0:W5:Y:S02]  /*eda0*/  LDG.E.LTC128B R15, desc[UR20][R8.64+0x20] ;  /* 0x00002014080f7981 */ /* 0x000164000c1e1920 */
.L_x_413:
[----:B------:R-:W-:Y:S05]  /*edb0*/  BSYNC B0 ;  /* 0x0000000000007941 */ /* 0x000fea0003800000 */
.L_x_412:
[----:B--2--5:R-:W-:Y:S01]  /*edc0*/  LOP3.LUT R12, R15, 0xffffe000, RZ, 0xc0, !PT ;  /* 0xffffe0000f0c7812 */ /* 0x024fe200078ec0ff */
        /* <DEDUP_REMOVED lines=8> */
.L_x_415:
[----:B------:R-:W-:Y:S05]  /*ee50*/  BSYNC B0 ;  /* 0x0000000000007941 */ /* 0x000fea0003800000 */
.L_x_414:
        /* <DEDUP_REMOVED lines=9> */
.L_x_417:
[----:B------:R-:W-:Y:S05]  /*eef0*/  BSYNC B0 ;  /* 0x0000000000007941 */ /* 0x000fea0003800000 */
.L_x_416:
        /* <DEDUP_REMOVED lines=11> */
.L_x_419:
[----:B------:R-:W-:Y:S05]  /*efb0*/  BSYNC B0 ;  /* 0x0000000000007941 */ /* 0x000fea0003800000 */
.L_x_418:
        /* <DEDUP_REMOVED lines=11> */
.L_x_421:
[----:B------:R-:W-:Y:S05]  /*f070*/  BSYNC B0 ;  /* 0x0000000000007941 */ /* 0x000fea0003800000 */
.L_x_420:
        /* <DEDUP_REMOVED lines=9> */
.L_x_423:
[----:B------:R-:W-:Y:S05]  /*f110*/  BSYNC B0 ;  /* 0x0000000000007941 */ /* 0x000fea0003800000 */
.L_x_422:
        /* <DEDUP_REMOVED lines=9> */
.L_x_425:
[----:B------:R-:W-:Y:S05]  /*f1b0*/  BSYNC B0 ;  /* 0x0000000000007941 */ /* 0x000fea0003800000 */
.L_x_424:
        /* <DEDUP_REMOVED lines=11> */
.L_x_427:
[----:B------:R-:W-:Y:S05]  /*f270*/  BSYNC B0 ;  /* 0x0000000000007941 */ /* 0x000fea0003800000 */
.L_x_426:
        /* <DEDUP_REMOVED lines=11> */
.L_x_429:
[----:B------:R-:W-:Y:S05]  /*f330*/  BSYNC B0 ;  /* 0x0000000000007941 */ /* 0x000fea0003800000 */
.L_x_428:
        /* <DEDUP_REMOVED lines=9> */
.L_x_431:
[----:B------:R-:W-:Y:S05]  /*f3d0*/  BSYNC B0 ;  /* 0x0000000000007941 */ /* 0x000fea0003800000 */
.L_x_430:
        /* <DEDUP_REMOVED lines=9> */
.L_x_433:
[----:B------:R-:W-:Y:S05]  /*f470*/  BSYNC B0 ;  /* 0x0000000000007941 */ /* 0x000fea0003800000 */
.L_x_432:
        /* <DEDUP_REMOVED lines=11> */
.L_x_435:
[----:B------:R-:W-:Y:S05]  /*f530*/  BSYNC B0 ;  /* 0x0000000000007941 */ /* 0x000fea0003800000 */
.L_x_434:
        /* <DEDUP_REMOVED lines=11> */
.L_x_437:
[----:B------:R-:W-:Y:S05]  /*f5f0*/  BSYNC B0 ;  /* 0x0000000000007941 */ /* 0x000fea0003800000 */
.L_x_436:
        /* <DEDUP_REMOVED lines=9> */
.L_x_439:
[----:B------:R-:W-:Y:S05]  /*f690*/  BSYNC B0 ;  /* 0x0000000000007941 */ /* 0x000fea0003800000 */
.L_x_438:
        /* <DEDUP_REMOVED lines=9> */
.L_x_441:
[----:B------:R-:W-:Y:S05]  /*f730*/  BSYNC B0 ;  /* 0x0000000000007941 */ /* 0x000fea0003800000 */
.L_x_440:
        /* <DEDUP_REMOVED lines=11> */
.L_x_443:
[----:B------:R-:W-:Y:S05]  /*f7f0*/  BSYNC B0 ;  /* 0x0000000000007941 */ /* 0x000fea0003800000 */
.L_x_442:
        /* <DEDUP_REMOVED lines=11> */
.L_x_445:
[----:B------:R-:W-:Y:S05]  /*f8b0*/  BSYNC B0 ;  /* 0x0000000000007941 */ /* 0x000fea0003800000 */
.L_x_444:
        /* <DEDUP_REMOVED lines=9> */
.L_x_447:
[----:B------:R-:W-:Y:S05]  /*f950*/  BSYNC B0 ;  /* 0x0000000000007941 */ /* 0x000fea0003800000 */
.L_x_446:
        /* <DEDUP_REMOVED lines=9> */
.L_x_449:
[----:B------:R-:W-:Y:S05]  /*f9f0*/  BSYNC B0 ;  /* 0x0000000000007941 */ /* 0x000fea0003800000 */
.L_x_448:
        /* <DEDUP_REMOVED lines=11> */
.L_x_451:
[----:B------:R-:W-:Y:S05]  /*fab0*/  BSYNC B0 ;  /* 0x0000000000007941 */ /* 0x000fea0003800000 */
.L_x_450:
        /* <DEDUP_REMOVED lines=11> */
.L_x_453:
[----:B------:R-:W-:Y:S05]  /*fb70*/  BSYNC B0 ;  /* 0x0000000000007941 */ /* 0x000fea0003800000 */
.L_x_452:
[----:B0----5:R-:W-:Y:S01]  /*fb80*/  LOP3.LUT R11, R15, 0xffffe000, RZ, 0xc0, !PT ;  /* 0xffffe0000f0b7812 */ /* 0x021fe200078ec0ff */
[----:B------:R-:W-:Y:S01]  /*fb90*/  BSSY B0, `(.L_x_454) ;  /* 0x0000009000007945 */ /* 0x000fe20003800000 */
[----:B------:R-:W-:-:S03]  /*fba0*/  ISETP.GT.AND P3, PT, R0, 0x31, P1 ;  /* 0x000000310000780c */ /* 0x000fc60000f64270 */
[----:B------:R-:W-:-:S04]  /*fbb0*/  FMUL R11, R11, UR22 ;  /* 0x000000160b0b7c20 */ /* 0x000fc80008400000 */
[----:B--2---:R-:W-:Y:S01]  /*fbc0*/  FFMA R13, R50, UR11, R11 ;  /* 0x0000000b320d7c23 */ /* 0x004fe2000800000b */
[----:B------:R-:W-:-:S04]  /*fbd0*/  IADD3.X R11, R7, UR5, RZ, P2, !PT ;  /* 0x00000005070b7c10 */ /* 0x000fc800097fe4ff */
[----:B------:R-:W-:-:S05]  /*fbe0*/  F2FP.TF32.F32.PACK_B R13, R13 ;  /* 0x0000000dff0d723e */ /* 0x000fca00024050ff */
[----:B------:R0:W-:Y:S01]  /*fbf0*/  @P4 STG.E desc[UR20][R10.64+0xc0], R13 ;  /* 0x0000c00d0a004986 */ /* 0x0001e2000c101914 */
[----:B------:R-:W-:Y:S05]  /*fc00*/  @!P3 BRA `(.L_x_455) ;  /* 0x000000000004b947 */ /* 0x000fea0003800000 */
[----:B------:R2:W5:Y:S02]  /*fc10*/  LDG.E.LTC128B R15, desc[UR20][R8.64+0xc4] ;  /* 0x0000c414080f7981 */ /* 0x000564000c1e1920 */
.L_x_455:
[----:B------:R-:W-:Y:S05]  /*fc20*/  BSYNC B0 ;  /* 0x0000000000007941 */ /* 0x000fea0003800000 */
.L_x_454:
[----:B-----5:R-:W-:Y:S01]  /*fc30*/  LOP3.LUT R12, R15, 0xffffe000, RZ, 0xc0, !PT ;  /* 0xffffe0000f0c7812 */ /* 0x020fe200078ec0ff */
[----:B0-----:R-:W-:Y:S01]  /*fc40*/  @P3 IMAD.MOV.U32 R13, RZ, RZ, R11 ;  /* 0x000000ffff0d3224 */ /* 0x001fe200078e000b */
[----:B------:R-:W-:Y:S01]  /*fc50*/  ISETP.GT.AND P2, PT, R0, 0x38, P0 ;  /* 0x000000380000780c */ /* 0x000fe20000744270 */
[----:B------:R-:W-:Y:S02]  /*fc60*/  BSSY B0, `(.L_x_456) ;  /* 0x0000008000007945 */ /* 0x000fe40003800000 */
[----:B------:R-:W-:-:S04]  /*fc70*/  FMUL R12, R12, UR22 ;  /* 0x000000160c0c7c20 */ /* 0x000fc80008400000 */
[----:B------:R-:W-:Y:S01]  /*fc80*/  FFMA R51, R51, UR11, R12 ;  /* 0x0000000b33337c23 */ /* 0x000fe2000800000c */
[----:B------:R-:W-:-:S04]  /*fc90*/  VIADD R12, R2, UR8 ;  /* 0x00000008020c7c36 */ /* 0x000fc80008000000 */
[----:B------:R-:W-:-:S05]  /*fca0*/  F2FP.TF32.F32.PACK_B R51, R51 ;  /* 0x00000033ff33723e */ /* 0x000fca00024050ff */
[----:B------:R0:W-:Y:S01]  /*fcb0*/  @P3 STG.E desc[UR20][R12.64+0xc4], R51 ;  /* 0x0000c4330c003986 */ /* 0x0001e2000c101914 */
[----:B------:R-:W-:Y:S05]  /*fcc0*/  @!P2 BRA `(.L_x_457) ;  /* 0x000000000004a947 */ /* 0x000fea0003800000 */
[----:B------:R0:W5:Y:S02]  /*fcd0*/  LDG.E.LTC128B R15, desc[UR20][R4.64+0xe0] ;  /* 0x0000e014040f7981 */ /* 0x000164000c1e1920 */
.L_x_457:
[----:B------:R-:W-:Y:S05]  /*fce0*/  BSYNC B0 ;  /* 0x0000000000007941 */ /* 0x000fea0003800000 */
.L_x_456:
[----:B0----5:R-:W-:Y:S01]  /*fcf0*/  LOP3.LUT R12, R15, 0xffffe000, RZ, 0xc0, !PT ;  /* 0xffffe0000f0c7812 */ /* 0x021fe200078ec0ff */
[----:B------:R-:W-:Y:S01]  /*fd00*/  BSSY B0, `(.L_x_458) ;  /* 0x000000a000007945 */ /* 0x000fe20003800000 */
[----:B------:R-:W-:-:S03]  /*fd10*/  ISETP.GT.AND P3, PT, R0, 0x39, P0 ;  /* 0x000000390000780c */ /* 0x000fc60000764270 */
[----:B------:R-:W-:Y:S01]  /*fd20*/  FMUL R13, R12, UR22 ;  /* 0x000000160c0d7c20 */ /* 0x000fe20008400000 */
[----:B------:R-:W-:-:S03]  /*fd30*/  @P2 IMAD.MOV.U32 R12, RZ, RZ, R2 ;  /* 0x000000ffff0c2224 */ /* 0x000fc600078e0002 */
[----:B------:R-:W-:Y:S01]  /*fd40*/  FFMA R17, R52, UR11, R13 ;  /* 0x0000000b34117c23 */ /* 0x000fe2000800000d */
[----:B------:R-:W-:-:S04]  /*fd50*/  @P2 IMAD.MOV.U32 R13, RZ, RZ, R7 ;  /* 0x000000ffff0d2224 */ /* 0x000fc800078e0007 */
[----:B------:R-:W-:-:S05]  /*fd60*/  F2FP.TF32.F32.PACK_B R17, R17 ;  /* 0x00000011ff11723e */ /* 0x000fca00024050ff */
[----:B------:R0:W-:Y:S01]  /*fd70*/  @P2 STG.E desc[UR20][R12.64+0xe0], R17 ;  /* 0x0000e0110c002986 */ /* 0x0001e2000c101914 */
[----:B------:R-:W-:Y:S05]  /*fd80*/  @!P3 BRA `(.L_x_459) ;  /* 0x000000000004b947 */ /* 0x000fea0003800000 */
[----:B------:R0:W5:Y:S02]  /*fd90*/  LDG.E.LTC128B R15, desc[UR20][R4.64+0xe4] ;  /* 0x0000e414040f7981 */ /* 0x000164000c1e1920 */
.L_x_459:
[----:B------:R-:W-:Y:S05]  /*fda0*/  BSYNC B0 ;  /* 0x0000000000007941 */ /* 0x000fea0003800000 */
.L_x_458:
[----:B0----5:R-:W-:Y:S01]  /*fdb0*/  LOP3.LUT R12, R15, 0xffffe000, RZ, 0xc0, !PT ;  /* 0xffffe0000f0c7812 */ /* 0x021fe200078ec0ff */
        /* <DEDUP_REMOVED lines=10> */
.L_x_461:
[----:B------:R-:W-:Y:S05]  /*fe60*/  BSYNC B0 ;  /* 0x0000000000007941 */ /* 0x000fea0003800000 */
.L_x_460:
[----:B0----5:R-:W-:Y:S01]  /*fe70*/  LOP3.LUT R12, R15, 0xffffe000, RZ, 0xc0, !PT ;  /* 0xffffe0000f0c7812 */ /* 0x021fe200078ec0ff */
[----:B------:R-:W-:Y:S01]  /*fe80*/  BSSY B0, `(.L_x_462) ;  /* 0x000000a000007945 */ /* 0x000fe20003800000 */
[----:B------:R-:W-:-:S03]  /*fe90*/  ISETP.GT.AND P3, PT, R0, 0x39, P1 ;  /* 0x000000390000780c */ /* 0x000fc60000f64270 */
[----:B------:R-:W-:Y:S01]  /*fea0*/  FMUL R13, R12, UR22 ;  /* 0x000000160c0d7c20 */ /* 0x000fe20008400000 */
[----:B------:R-:W-:-:S03]  /*feb0*/  VIADD R12, R2, UR8 ;  /* 0x00000008020c7c36 */ /* 0x000fc60008000000 */
[----:B------:R-:W-:Y:S01]  /*fec0*/  FFMA R17, R54, UR11, R13 ;  /* 0x0000000b36117c23 */ /* 0x000fe2000800000d */
[----:B------:R-:W-:-:S04]  /*fed0*/  @P2 IMAD.MOV.U32 R13, RZ, RZ, R11 ;  /* 0x000000ffff0d2224 */ /* 0x000fc800078e000b */
[----:B------:R-:W-:-:S05]  /*fee0*/  F2FP.TF32.F32.PACK_B R17, R17 ;  /* 0x00000011ff11723e */ /* 0x000fca00024050ff */
[----:B------:R0:W-:Y:S01]  /*fef0*/  @P2 STG.E desc[UR20][R12.64+0xe0], R17 ;  /* 0x0000e0110c002986 */ /* 0x0001e2000c101914 */
[----:B------:R-:W-:Y:S05]  /*ff00*/  @!P3 BRA `(.L_x_463) ;  /* 0x000000000004b947 */ /* 0x000fea0003800000 */
[----:B------:R0:W5:Y:S02]  /*ff10*/  LDG.E.LTC128B R15, desc[UR20][R8.64+0xe4] ;  /* 0x0000e414080f7981 */ /* 0x000164000c1e1920 */
.L_x_463:
[----:B------:R-:W-:Y:S05]  /*ff20*/  BSYNC B0 ;  /* 0x0000000000007941 */ /* 0x000fea0003800000 */
.L_x_462:
[----:B0----5:R-:W-:Y:S01]  /*ff30*/  LOP3.LUT R12, R15, 0xffffe000, RZ, 0xc0, !PT ;  /* 0xffffe0000f0c7812 */ /* 0x021fe200078ec0ff */
[----:B------:R-:W-:Y:S01]  /*ff40*/  @P3 IMAD.MOV.U32 R13, RZ, RZ, R11 ;  /* 0x000000ffff0d3224 */ /* 0x000fe200078e000b */
        /* <DEDUP_REMOVED lines=9> */
.L_x_465:
[----:B------:R-:W-:Y:S05]  /*ffe0*/  BSYNC B0 ;  /* 0x0000000000007941 */ /* 0x000fea0003800000 */
.L_x_464:
        /* <DEDUP_REMOVED lines=11> */
.L_x_467:
[----:B------:R-:W-:Y:S05]  /*100a0*/  BSYNC B0 ;  /* 0x0000000000007941 */ /* 0x000fea0003800000 */
.L_x_466:
        /* <DEDUP_REMOVED lines=11> */
.L_x_469:
[----:B------:R-:W-:Y:S05]  /*10160*/  BSYNC B0 ;  /* 0x0000000000007941 */ /* 0x000fea0003800000 */
.L_x_468:
        /* <DEDUP_REMOVED lines=11> */
.L_x_471:
[----:B------:R-:W-:Y:S05]  /*10220*/  BSYNC B0 ;  /* 0x0000000000007941 */ /* 0x000fea0003800000 */
.L_x_470:
        /* <DEDUP_REMOVED lines=11> */
.L_x_473:
[----:B------:R-:W-:Y:S05]  /*102e0*/  BSYNC B0 ;  /* 0x0000000000007941 */ /* 0x000fea0003800000 */
.L_x_472:
        /* <DEDUP_REMOVED lines=11> */
.L_x_475:
[----:B------:R-:W-:Y:S05]  /*103a0*/  BSYNC B0 ;  /* 0x0000000000007941 */ /* 0x000fea0003800000 */
.L_x_474:
        /* <DEDUP_REMOVED lines=11> */
.L_x_477:
[----:B------:R-:W-:Y:S05]  /*10460*/  BSYNC B0 ;  /* 0x0000000000007941 */ /* 0x000fea0003800000 */
.L_x_476:
        /* <DEDUP_REMOVED lines=11> */
.L_x_479:
[----:B------:R-:W-:Y:S05]  /*10520*/  BSYNC B0 ;  /* 0x0000000000007941 */ /* 0x000fea0003800000 */
.L_x_478:
        /* <DEDUP_REMOVED lines=11> */
.L_x_481:
[----:B------:R-:W-:Y:S05]  /*105e0*/  BSYNC B0 ;  /* 0x0000000000007941 */ /* 0x000fea0003800000 */
.L_x_480:
        /* <DEDUP_REMOVED lines=11> */
.L_x_483:
[----:B------:R-:W-:Y:S05]  /*106a0*/  BSYNC B0 ;  /* 0x0000000000007941 */ /* 0x000fea0003800000 */
.L_x_482:
        /* <DEDUP_REMOVED lines=11> */
.L_x_485:
[----:B------:R-:W-:Y:S05]  /*10760*/  BSYNC B0 ;  /* 0x0000000000007941 */ /* 0x000fea0003800000 */
.L_x_484:
        /* <DEDUP_REMOVED lines=11> */
.L_x_487:
[----:B------:R-:W-:Y:S05]  /*10820*/  BSYNC B0 ;  /* 0x0000000000007941 */ /* 0x000fea0003800000 */
.L_x_486:
        /* <DEDUP_REMOVED lines=11> */
.L_x_489:
[----:B------:R-:W-:Y:S05]  /*108e0*/  BSYNC B0 ;  /* 0x0000000000007941 */ /* 0x000fea0003800000 */
.L_x_488:
        /* <DEDUP_REMOVED lines=11> */
.L_x_491:
[----:B------:R-:W-:Y:S05]  /*109a0*/  BSYNC B0 ;  /* 0x0000000000007941 */ /* 0x000fea0003800000 */
.L_x_490:
        /* <DEDUP_REMOVED lines=11> */
.L_x_493:
[----:B------:R-:W-:Y:S05]  /*10a60*/  BSYNC B0 ;  /* 0x0000000000007941 */ /* 0x000fea0003800000 */
.L_x_492:
        /* <DEDUP_REMOVED lines=11> */
.L_x_495:
[----:B------:R-:W-:Y:S05]  /*10b20*/  BSYNC B0 ;  /* 0x0000000000007941 */ /* 0x000fea0003800000 */
.L_x_494:
        /* <DEDUP_REMOVED lines=11> */
.L_x_497:
[----:B------:R-:W-:Y:S05]  /*10be0*/  BSYNC B0 ;  /* 0x0000000000007941 */ /* 0x000fea0003800000 */
.L_x_496:
        /* <DEDUP_REMOVED lines=11> */
.L_x_499:
[----:B------:R-:W-:Y:S05]  /*10ca0*/  BSYNC B0 ;  /* 0x0000000000007941 */ /* 0x000fea0003800000 */
.L_x_498:
        /* <DEDUP_REMOVED lines=11> */
.L_x_501:
[----:B------:R-:W-:Y:S05]  /*10d60*/  BSYNC B0 ;  /* 0x0000000000007941 */ /* 0x000fea0003800000 */
.L_x_500:
        /* <DEDUP_REMOVED lines=11> */
.L_x_503:
[----:B------:R-:W-:Y:S05]  /*10e20*/  BSYNC B0 ;  /* 0x0000000000007941 */ /* 0x000fea0003800000 */
.L_x_502:
        /* <DEDUP_REMOVED lines=11> */
.L_x_505:
[----:B------:R-:W-:Y:S05]  /*10ee0*/  BSYNC B0 ;  /* 0x0000000000007941 */ /* 0x000fea0003800000 */
.L_x_504:
        /* <DEDUP_REMOVED lines=11> */
.L_x_507:
[----:B------:R-:W-:Y:S05]  /*10fa0*/  BSYNC B0 ;  /* 0x0000000000007941 */ /* 0x000fea0003800000 */
.L_x_506:
        /* <DEDUP_REMOVED lines=11> */
.L_x_509:
[----:B------:R-:W-:Y:S05]  /*11060*/  BSYNC B0 ;  /* 0x0000000000007941 */ /* 0x000fea0003800000 */
.L_x_508:
        /* <DEDUP_REMOVED lines=11> */
.L_x_511:
[----:B------:R-:W-:Y:S05]  /*11120*/  BSYNC B0 ;  /* 0x0000000000007941 */ /* 0x000fea0003800000 */
.L_x_510:
        /* <DEDUP_REMOVED lines=11> */
.L_x_513:
[----:B------:R-:W-:Y:S05]  /*111e0*/  BSYNC B0 ;  /* 0x0000000000007941 */ /* 0x000fea0003800000 */
.L_x_512:
        /* <DEDUP_REMOVED lines=11> */
.L_x_515:
[----:B------:R-:W-:Y:S05]  /*112a0*/  BSYNC B0 ;  /* 0x0000000000007941 */ /* 0x000fea0003800000 */
.L_x_514:
        /* <DEDUP_REMOVED lines=11> */
.L_x_517:
[----:B------:R-:W-:Y:S05]  /*11360*/  BSYNC B0 ;  /* 0x0000000000007941 */ /* 0x000fea0003800000 */
.L_x_516:
        /* <DEDUP_REMOVED lines=11> */
.L_x_519:
[----:B------:R-:W-:Y:S05]  /*11420*/  BSYNC B0 ;  /* 0x0000000000007941 */ /* 0x000fea0003800000 */
.L_x_518:
        /* <DEDUP_REMOVED lines=11> */
.L_x_521:
[----:B------:R-:W-:Y:S05]  /*114e0*/  BSYNC B0 ;  /* 0x0000000000007941 */ /* 0x000fea0003800000 */
.L_x_520:
        /* <DEDUP_REMOVED lines=11> */
.L_x_523:
[----:B------:R-:W-:Y:S05]  /*115a0*/  BSYNC B0 ;  /* 0x0000000000007941 */ /* 0x000fea0003800000 */
.L_x_522:
[----:B01---5:R-:W-:Y:S01]  /*115b0*/  LOP3.LUT R4, R15, 0xffffe000, RZ, 0xc0, !PT ;  /* 0xffffe0000f047812 */ /* 0x023fe200078ec0ff */
[----:B------:R-:W-:Y:S01]  /*115c0*/  @P0 IMAD.MOV.U32 R6, RZ, RZ, R2 ;  /* 0x000000ffff060224 */ /* 0x000fe200078e0002 */
[----:B------:R-:W-:Y:S01]  /*115d0*/  ISETP.GT.AND P2, PT, R0, 0x78, P1 ;  /* 0x000000780000780c */ /* 0x000fe20000f44270 */
[----:B------:R-:W-:Y:S02]  /*115e0*/  BSSY B0, `(.L_x_524) ;  /* 0x0000007000007945 */ /* 0x000fe40003800000 */
[----:B------:R-:W-:-:S04]  /*115f0*/  FMUL R4, R4, UR22 ;  /* 0x0000001604047c20 */ /* 0x000fc80008400000 */
[----:B------:R-:W-:-:S05]  /*11600*/  FFMA R85, R85, UR11, R4 ;  /* 0x0000000b55557c23 */ /* 0x000fca0008000004 */
[----:B------:R-:W-:-:S05]  /*11610*/  F2FP.TF32.F32.PACK_B R85, R85 ;  /* 0x00000055ff55723e */ /* 0x000fca00024050ff */
[----:B------:R0:W-:Y:S01]  /*11620*/  @P0 STG.E desc[UR20][R6.64+0x1e4], R85 ;  /* 0x0001e45506000986 */ /* 0x0001e2000c101914 */
[----:B------:R-:W-:Y:S05]  /*11630*/  @!P2 BRA `(.L_x_525) ;  /* 0x000000000004a947 */ /* 0x000fea0003800000 */
[----:B------:R1:W5:Y:S02]  /*11640*/  LDG.E.LTC128B R15, desc[UR20][R8.64+0x1e0] ;  /* 0x0001e014080f7981 */ /* 0x000364000c1e1920 */
.L_x_525:
[----:B------:R-:W-:Y:S05]  /*11650*/  BSYNC B0 ;  /* 0x0000000000007941 */ /* 0x000fea0003800000 */
.L_x_524:
[----:B-----5:R-:W-:Y:S01]  /*11660*/  LOP3.LUT R4, R15, 0xffffe000, RZ, 0xc0, !PT ;  /* 0xffffe0000f047812 */ /* 0x020fe200078ec0ff */
[----:B------:R-:W-:Y:S01]  /*11670*/  BSSY B0, `(.L_x_526) ;  /* 0x000000a000007945 */ /* 0x000fe20003800000 */
[----:B------:R-:W-:-:S03]  /*11680*/  ISETP.GT.AND P1, PT, R0, 0x79, P1 ;  /* 0x000000790000780c */ /* 0x000fc60000f24270 */
[----:B------:R-:W-:Y:S01]  /*11690*/  FMUL R5, R4, UR22 ;  /* 0x0000001604057c20 */ /* 0x000fe20008400000 */
[----:B------:R-:W-:-:S03]  /*116a0*/  VIADD R4, R2, UR8 ;  /* 0x0000000802047c36 */ /* 0x000fc60008000000 */
[----:B0-----:R-:W-:Y:S01]  /*116b0*/  FFMA R7, R86, UR11, R5 ;  /* 0x0000000b56077c23 */ /* 0x001fe20008000005 */
[----:B------:R-:W-:-:S04]  /*116c0*/  @P2 IMAD.MOV.U32 R5, RZ, RZ, R11 ;  /* 0x000000ffff052224 */ /* 0x000fc800078e000b */
[----:B------:R-:W-:-:S05]  /*116d0*/  F2FP.TF32.F32.PACK_B R7, R7 ;  /* 0x00000007ff07723e */ /* 0x000fca00024050ff */
[----:B------:R0:W-:Y:S01]  /*116e0*/  @P2 STG.E desc[UR20][R4.64+0x1e0], R7 ;  /* 0x0001e00704002986 */ /* 0x0001e2000c101914 */
[----:B------:R-:W-:Y:S05]  /*116f0*/  @!P1 BRA `(.L_x_527) ;  /* 0x0000000000049947 */ /* 0x000fea0003800000 */
[----:B------:R0:W5:Y:S02]  /*11700*/  LDG.E.LTC128B R15, desc[UR20][R8.64+0x1e4] ;  /* 0x0001e414080f7981 */ /* 0x000164000c1e1920 */
.L_x_527:
[----:B------:R-:W-:Y:S05]  /*11710*/  BSYNC B0 ;  /* 0x0000000000007941 */ /* 0x000fea0003800000 */
.L_x_526:
[----:B-----5:R-:W-:Y:S01]  /*11720*/  LOP3.LUT R15, R15, 0xffffe000, RZ, 0xc0, !PT ;  /* 0xffffe0000f0f7812 */ /* 0x020fe200078ec0ff */
[----:B------:R-:W-:-:S04]  /*11730*/  VIADD R2, R2, UR8 ;  /* 0x0000000802027c36 */ /* 0x000fc80008000000 */
[----:B------:R-:W-:-:S04]  /*11740*/  FMUL R0, R15, UR22 ;  /* 0x000000160f007c20 */ /* 0x000fc80008400000 */
[----:B------:R-:W-:Y:S01]  /*11750*/  FFMA R0, R87, UR11, R0 ;  /* 0x0000000b57007c23 */ /* 0x000fe20008000000 */
[----:B------:R-:W-:Y:S06]  /*11760*/  @!P1 EXIT ;  /* 0x000000000000994d */ /* 0x000fec0003800000 */
[----:B0-----:R-:W-:Y:S01]  /*11770*/  F2FP.TF32.F32.PACK_B R5, R0 ;  /* 0x00000000ff05723e */ /* 0x001fe200024050ff */
[----:B------:R-:W-:-:S05]  /*11780*/  IMAD.MOV.U32 R3, RZ, RZ, R11 ;  /* 0x000000ffff037224 */ /* 0x000fca00078e000b */
[----:B------:R-:W-:Y:S01]  /*11790*/  STG.E desc[UR20][R2.64+0x1e4], R5 ;  /* 0x0001e40502007986 */ /* 0x000fe2000c101914 */
[----:B------:R-:W-:Y:S05]  /*117a0*/  EXIT ;  /* 0x000000000000794d */ /* 0x000fea0003800000 */
.L_x_25:
[----:B------:R-:W2:Y:S01]  /*117b0*/  LDL.LU R6, [R1+0x8] ;  /* 0x0000080001067983 */ /* 0x000ea20000300800 */
[----:B------:R-:W-:-:S03]  /*117c0*/  ULDC.64 UR6, c[0x0][0x650] ;  /* 0x0001940000067ab9 */ /* 0x000fc60000000a00 */
[----:B------:R-:W3:Y:S04]  /*117d0*/  LDL.LU R7, [R1+0x14] ;  /* 0x0000140001077983 */ /* 0x000ee80000300800 */
[----:B------:R-:W4:Y:S04]  /*117e0*/  LDL.LU R9, [R1+0x30] ;  /* 0x0000300001097983 */ /* 0x000f280000300800 */
[----:B------:R-:W5:Y:S04]  /*117f0*/  LDL.LU R252, [R1+0x34] ;  /* 0x0000340001fc7983 */ /* 0x000f680000300800 */
        /* <DEDUP_REMOVED lines=41> */
[----:B------:R-:W5:Y:S01]  /*11a90*/  LDL.LU R218, [R1+0xdc] ;  /* 0x0000dc0001da7983 */ /* 0x000f620000300800 */
[----:B------:R-:W-:-:S03]  /*11aa0*/  LEA R2, P2, R4, UR6, 0x2 ;  /* 0x0000000604027c11 */ /* 0x000fc6000f8410ff */
[----:B------:R-:W5:Y:S04]  /*11ab0*/  LDL.LU R216, [R1+0xe0] ;  /* 0x0000e00001d87983 */ /* 0x000f680000300800 */
[----:B------:R-:W5:Y:S04]  /*11ac0*/  LDL.LU R22, [R1+0xe4] ;  /* 0x0000e40001167983 */ /* 0x000f680000300800 */
[----:B------:R-:W5:Y:S04]  /*11ad0*/  LDL.LU R20, [R1+0xe8] ;  /* 0x0000e80001147983 */ /* 0x000f680000300800 */
[----:B------:R-:W5:Y:S01]  /*11ae0*/  LDL.LU R18, [R1+0xec] ;  /* 0x0000ec0001127983 */ /* 0x000f620000300800 */
[----:B------:R-:W-:-:S03]  /*11af0*/  LEA.HI.X R3, R4, UR7, R3, 0x2, P2 ;  /* 0x0000000704037c11 */ /* 0x000fc600090f1403 */
[----:B------:R-:W5:Y:S04]  /*11b00*/  LDL.LU R16, [R1+0xf0] ;  /* 0x0000f00001107983 */ /* 0x000f680000300800 */
[----:B------:R-:W5:Y:S04]  /*11b10*/  LDL.LU R12, [R1+0xf4] ;  /* 0x0000f400010c7983 */ /* 0x000f680000300800 */
[----:B------:R-:W5:Y:S04]  /*11b20*/  LDL.LU R10, [R1+0xf8] ;  /* 0x0000f800010a7983 */ /* 0x000f680000300800 */
[----:B------:R-:W5:Y:S04]  /*11b30*/  LDL.LU R8, [R1+0xfc] ;  /* 0x0000fc0001087983 */ /* 0x000f680000300800 */
[----:B------:R-:W3:Y:S04]  /*11b40*/  LDL.LU R4, [R1+0x4] ;  /* 0x0000040001047983 */ /* 0x000ee80000300800 */
[----:B------:R-:W4:Y:S01]  /*11b50*/  LDL.LU R5, [R1] ;  /* 0x0000000001057983 */ /* 0x000f220000300800 */
[----:B------:R-:W-:Y:S01]  /*11b60*/  ISETP.GT.AND P2, PT, R0, 0x1, P1 ;  /* 0x000000010000780c */ /* 0x000fe20000f44270 */
[----:B------:R-:W-:-:S02]  /*11b70*/  USHF.L.U32 UR9, UR4, 0x2, URZ ;  /* 0x0000000204097899 */ /* 0x000fc4000800063f */
[----:B------:R-:W-:Y:S01]  /*11b80*/  USHF.L.U64.HI UR8, UR4, 0x2, UR5 ;  /* 0x0000000204087899 */ /* 0x000fe20008010205 */
[----:B--2---:R-:W-:-:S05]  /*11b90*/  FMUL R6, R6, UR11 ;  /* 0x0000000b06067c20 */ /* 0x004fca0008400000 */
[----:B------:R-:W-:Y:S01]  /*11ba0*/  F2FP.TF32.F32.PACK_B R6, R6 ;  /* 0x00000006ff06723e */ /* 0x000fe200024050ff */
[----:B---3--:R-:W-:-:S05]  /*11bb0*/  FMUL R4, R4, UR11 ;  /* 0x0000000b04047c20 */ /* 0x008fca0008400000 */
[----:B------:R-:W-:-:S05]  /*11bc0*/  F2FP.TF32.F32.PACK_B R4, R4 ;  /* 0x00000004ff04723e */ /* 0x000fca00024050ff */
[----:B------:R4:W-:Y:S02]  /*11bd0*/  @P2 STG.E desc[UR20][R2.64+0x4], R4 ;  /* 0x0000040402002986 */ /* 0x0009e4000c101914 */
[----:B----4-:R-:W-:-:S05]  /*11be0*/  FMUL R4, R5, UR11 ;  /* 0x0000000b05047c20 */ /* 0x010fca0008400000 */
[----:B------:R-:W-:-:S05]  /*11bf0*/  F2FP.TF32.F32.PACK_B R4, R4 ;  /* 0x00000004ff04723e */ /* 0x000fca00024050ff */
[----:B------:R1:W-:Y:S01]  /*11c00*/  @P0 STG.E desc[UR20][R2.64], R4 ;  /* 0x0000000402000986 */ /* 0x0003e2000c101914 */
[----:B------:R-:W-:-:S04]  /*11c10*/  ISETP.GT.AND P0, PT, R14, 0x8, PT ;  /* 0x000000080e00780c */ /* 0x000fc80003f04270 */
[----:B------:R-:W-:Y:S02]  /*11c20*/  ISETP.GT.AND P2, PT, R0, RZ, P0 ;  /* 0x000000ff0000720c */ /* 0x000fe40000744270 */
[----:B-1----:R-:W-:-:S04]  /*11c30*/  IADD3 R4, P3, R2, UR9, RZ ;  /* 0x0000000902047c10 */ /* 0x002fc8000ff7e0ff */
[----:B------:R-:W-:-:S07]  /*11c40*/  IADD3.X R5, R3, UR8, RZ, P3, !PT ;  /* 0x0000000803057c10 */ /* 0x000fce0009ffe4ff */
[----:B------:R1:W-:Y:S04]  /*11c50*/  @P2 STG.E desc[UR20][R4.64], R6 ;  /* 0x0000000604002986 */ /* 0x0003e8000c101914 */
[----:B-1----:R-:W2:Y:S01]  /*11c60*/  LDL.LU R6, [R1+0xc] ;  /* 0x00000c0001067983 */ /* 0x002ea20000300800 */
[----:B------:R-:W-:Y:S01]  /*11c70*/  ISETP.GT.AND P2, PT, R0, 0x1, P0 ;  /* 0x000000010000780c */ /* 0x000fe20000744270 */
[----:B--2---:R-:W-:-:S05]  /*11c80*/  FMUL R6, R6, UR11 ;  /* 0x0000000b06067c20 */ /* 0x004fca0008400000 */
[----:B------:R-:W-:-:S07]  /*11c90*/  F2FP.TF32.F32.PACK_B R6, R6 ;  /* 0x00000006ff06723e */ /* 0x000fce00024050ff */
[----:B------:R1:W-:Y:S04]  /*11ca0*/  @P2 STG.E desc[UR20][R4.64+0x4], R6 ;  /* 0x0000040604002986 */ /* 0x0003e8000c101914 */
[----:B-1----:R-:W2:Y:S01]  /*11cb0*/  LDL.LU R6, [R1+0x10] ;  /* 0x0000100001067983 */ /* 0x002ea20000300800 */
[----:B------:R-:W-:Y:S01]  /*11cc0*/  ISETP.GT.AND P2, PT, R0, 0x8, P1 ;  /* 0x000000080000780c */ /* 0x000fe20000f44270 */
[----:B--2---:R-:W-:-:S05]  /*11cd0*/  FMUL R6, R6, UR11 ;  /* 0x0000000b06067c20 */ /* 0x004fca0008400000 */
[----:B------:R-:W-:-:S07]  /*11ce0*/  F2FP.TF32.F32.PACK_B R6, R6 ;  /* 0x00000006ff06723e */ /* 0x000fce00024050ff */
[----:B------:R1:W-:Y:S04]  /*11cf0*/  @P2 STG.E desc[UR20][R2.64+0x20], R6 ;  /* 0x0000200602002986 */ /* 0x0003e8000c101914 */
[----:B-1----:R-:W2:Y:S01]  /*11d00*/  LDL.LU R6, [R1+0x18] ;  /* 0x0000180001067983 */ /* 0x002ea20000300800 */
[C---:B------:R-:W-:Y:S01]  /*11d10*/  ISETP.GT.AND P2, PT, R0.reuse, 0x9, P1 ;  /* 0x000000090000780c */ /* 0x040fe20000f44270 */
[----:B------:R-:W-:Y:S01]  /*11d20*/  FMUL R7, R7, UR11 ;  /* 0x0000000b07077c20 */ /* 0x000fe20008400000 */
[----:B------:R-:W-:-:S04]  /*11d30*/  ISETP.GT.AND P3, PT, R0, 0x8, P0 ;  /* 0x000000080000780c */ /* 0x000fc80000764270 */
[----:B------:R-:W-:-:S07]  /*11d40*/  F2FP.TF32.F32.PACK_B R7, R7 ;  /* 0x00000007ff07723e */ /* 0x000fce00024050ff */
[----:B------:R1:W-:Y:S04]  /*11d50*/  @P2 STG.E desc[UR20][R2.64+0x24], R7 ;  /* 0x0000240702002986 */ /* 0x0003e8000c101914 */
[----:B-1----:R-:W3:Y:S01]  /*11d60*/  LDL.LU R7, [R1+0x24] ;  /* 0x0000240001077983 */ /* 0x002ee20000300800 */
[----:B--2---:R-:W-:-:S05]  /*11d70*/  FMUL R6, R6, UR11 ;  /* 0x0000000b06067c20 */ /* 0x004fca0008400000 */
[----:B------:R-:W-:-:S05]  /*11d80*/  F2FP.TF32.F32.PACK_B R6, R6 ;  /* 0x00000006ff06723e */ /* 0x000fca00024050ff */
        /* <DEDUP_REMOVED lines=8> */
[----:B---3--:R-:W-:-:S05]  /*11e10*/  FMUL R7, R7, UR11 ;  /* 0x0000000b07077c20 */ /* 0x008fca0008400000 */
[----:B------:R-:W-:Y:S01]  /*11e20*/  F2FP.TF32.F32.PACK_B R7, R7 ;  /* 0x00000007ff07723e */ /* 0x000fe200024050ff */
[----:B--2---:R-:W-:-:S05]  /*11e30*/  FMUL R6, R6, UR11 ;  /* 0x0000000b06067c20 */ /* 0x004fca0008400000 */
[----:B------:R-:W-:-:S05]  /*11e40*/  F2FP.TF32.F32.PACK_B R6, R6 ;  /* 0x00000006ff06723e */ /* 0x000fca00024050ff */
[----:B------:R1:W-:Y:S01]  /*11e50*/  @P2 STG.E desc[UR20][R2.64+0x40], R6 ;  /* 0x0000400602002986 */ /* 0x0003e2000c101914 */
[----:B------:R-:W-:-:S03]  /*11e60*/  ISETP.GT.AND P2, PT, R0, 0x11, P1 ;  /* 0x000000110000780c */ /* 0x000fc60000f44270 */
[----:B-1----:R-:W2:Y:S10]  /*11e70*/  LDL.LU R6, [R1+0x28] ;  /* 0x0000280001067983 */ /* 0x002eb40000300800 */
[----:B------:R1:W-:Y:S04]  /*11e80*/  @P2 STG.E desc[UR20][R2.64+0x44], R7 ;  /* 0x0000440702002986 */ /* 0x0003e8000c101914 */
[----:B-1----:R-:W3:Y:S01]  /*11e90*/  LDL.LU R7, [R1+0x2c] ;  /* 0x00002c0001077983 */ /* 0x002ee20000300800 */
[----:B------:R-:W-:-:S02]  /*11ea0*/  ISETP.GT.AND P3, PT, R0, 0x10, P0 ;  /* 0x000000100000780c */ /* 0x000fc40000764270 */
[----:B------:R-:W-:Y:S01]  /*11eb0*/  ISETP.GT.AND P2, PT, R0, 0x11, P0 ;  /* 0x000000110000780c */ /* 0x000fe20000744270 */
[----:B------:R-:W-:-:S05]  /*11ec0*/  FMUL R9, R9, UR11 ;  /* 0x0000000b09097c20 */ /* 0x000fca0008400000 */
[----:B------:R-:W-:Y:S01]  /*11ed0*/  F2FP.TF32.F32.PACK_B R9, R9 ;  /* 0x00000009ff09723e */ /* 0x000fe200024050ff */
[----:B-----5:R-:W-:-:S05]  /*11ee0*/  FMUL R11, R11, UR11 ;  /* 0x0000000b0b0b7c20 */ /* 0x020fca0008400000 */
[----:B------:R-:W-:Y:S01]  /*11ef0*/  F2FP.TF32.F32.PACK_B R11, R11 ;  /* 0x0000000bff0b723e */ /* 0x000fe200024050ff */
[----:B------:R-:W-:-:S05]  /*11f00*/  FMUL R13, R13, UR11 ;  /* 0x0000000b0d0d7c20 */ /* 0x000fca0008400000 */
[----:B------:R-:W-:Y:S02]  /*11f10*/  F2FP.TF32.F32.PACK_B R13, R13 ;  /* 0x0000000dff0d723e */ /* 0x000fe400024050ff */
[C---:B------:R-:W-:Y:S02]  /*11f20*/  ISETP.GT.AND P4, PT, R0.reuse, 0x29, P1 ;  /* 0x000000290000780c */ /* 0x040fe40000f84270 */
[----:B------:R-:W-:Y:S01]  /*11f30*/  ISETP.GT.AND P5, PT, R0, 0x31, P1 ;  /* 0x000000310000780c */ /* 0x000fe20000fa4270 */
[----:B------:R-:W-:Y:S01]  /*11f40*/  FMUL R17, R17, UR11 ;  /* 0x0000000b11117c20 */ /* 0x000fe20008400000 */
[----:B------:R-:W-:-:S04]  /*11f50*/  FMUL R15, R15, UR11 ;  /* 0x0000000b0f0f7c20 */ /* 0x000fc80008400000 */
[----:B------:R-:W-:Y:S02]  /*11f60*/  F2FP.TF32.F32.PACK_B R17, R17 ;  /* 0x00000011ff11723e */ /* 0x000fe400024050ff */
[----:B------:R-:W-:Y:S01]  /*11f70*/  F2FP.TF32.F32.PACK_B R15, R15 ;  /* 0x0000000fff0f723e */ /* 0x000fe200024050ff */
[----:B------:R-:W-:-:S05]  /*11f80*/  FMUL R19, R19, UR11 ;  /* 0x0000000b13137c20 */ /* 0x000fca0008400000 */
[----:B------:R-:W-:Y:S02]  /*11f90*/  F2FP.TF32.F32.PACK_B R19, R19 ;  /* 0x00000013ff13723e */ /* 0x000fe400024050ff */
[----:B------:R-:W-:Y:S01]  /*11fa0*/  ISETP.GT.AND P6, PT, R0, 0x48, P0 ;  /* 0x000000480000780c */ /* 0x000fe200007c4270 */
[----:B------:R-:W-:Y:S01]  /*11fb0*/  FMUL R21, R21, UR11 ;  /* 0x0000000b15157c20 */ /* 0x000fe20008400000 */
[----:B------:R-:W-:-:S04]  /*11fc0*/  FMUL R23, R23, UR11 ;  /* 0x0000000b17177c20 */ /* 0x000fc80008400000 */
[----:B------:R-:W-:Y:S02]  /*11fd0*/  F2FP.TF32.F32.PACK_B R21, R21 ;  /* 0x00000015ff15723e */ /* 0x000fe400024050ff */
[----:B------:R-:W-:Y:S01]  /*11fe0*/  F2FP.TF32.F32.PACK_B R23, R23 ;  /* 0x00000017ff17723e */ /* 0x000fe200024050ff */
[----:B------:R-:W-:Y:S01]  /*11ff0*/  FMUL R217, R217, UR11 ;  /* 0x0000000bd9d97c20 */ /* 0x000fe20008400000 */
[----:B------:R-:W-:Y:S01]  /*12000*/  FMUL R219, R219, UR11 ;  /* 0x0000000bdbdb7c20 */ /* 0x000fe20008400000 */
[----:B------:R-:W-:-:S03]  /*12010*/  FMUL R221, R221, UR11 ;  /* 0x0000000bdddd7c20 */ /* 0x000fc60008400000 */
[----:B------:R-:W-:Y:S01]  /*12020*/  F2FP.TF32.F32.PACK_B R217, R217 ;  /* 0x000000d9ffd9723e */ /* 0x000fe200024050ff */
[----:B------:R-:W-:Y:S01]  /*12030*/  FMUL R223, R223, UR11 ;  /* 0x0000000bdfdf7c20 */ /* 0x000fe20008400000 */
[----:B------:R-:W-:Y:S02]  /*12040*/  F2FP.TF32.F32.PACK_B R219, R219 ;  /* 0x000000dbffdb723e */ /* 0x000fe400024050ff */
[----:B------:R-:W-:Y:S02]  /*12050*/  F2FP.TF32.F32.PACK_B R221, R221 ;  /* 0x000000ddffdd723e */ /* 0x000fe400024050ff */
[----:B------:R-:W-:Y:S01]  /*12060*/  F2FP.TF32.F32.PACK_B R223, R223 ;  /* 0x000000dfffdf723e */ /* 0x000fe200024050ff */
[----:B--2---:R-:W-:-:S05]  /*12070*/  FMUL R6, R6, UR11 ;  /* 0x0000000b06067c20 */ /* 0x004fca0008400000 */
[----:B------:R-:W-:-:S05]  /*12080*/  F2FP.TF32.F32.PACK_B R6, R6 ;  /* 0x00000006ff06723e */ /* 0x000fca00024050ff */
[----:B------:R3:W-:Y:S02]  /*12090*/  @P3 STG.E desc[UR20][R4.64+0x40], R6 ;  /* 0x0000400604003986 */ /* 0x0007e4000c101914 */
[----:B---3--:R-:W-:-:S05]  /*120a0*/  FMUL R6, R7, UR11 ;  /* 0x0000000b07067c20 */ /* 0x008fca0008400000 */
[----:B------:R-:W-:-:S05]  /*120b0*/  F2FP.TF32.F32.PACK_B R6, R6 ;  /* 0x00000006ff06723e */ /* 0x000fca00024050ff */
[----:B------:R-:W-:Y:S01]  /*120c0*/  @P2 STG.E desc[UR20][R4.64+0x44], R6 ;  /* 0x0000440604002986 */ /* 0x000fe2000c101914 */
[----:B------:R-:W-:Y:S01]  /*120d0*/  ISETP.GT.AND P2, PT, R0, 0x18, P1 ;  /* 0x000000180000780c */ /* 0x000fe20000f44270 */
[----:B------:R-:W-:-:S12]  /*120e0*/  FMUL R7, R252, UR11 ;  /* 0x0000000bfc077c20 */ /* 0x000fd80008400000 */
[----:B------:R1:W-:Y:S01]  /*120f0*/  @P2 STG.E desc[UR20][R2.64+0x60], R9 ;  /* 0x0000600902002986 */ /* 0x0003e2000c101914 */
[C---:B------:R-:W-:Y:S02]  /*12100*/  ISETP.GT.AND P2, PT, R0.reuse, 0x19, P1 ;  /* 0x000000190000780c */ /* 0x040fe40000f44270 */
[----:B------:R-:W-:Y:S02]  /*12110*/  F2FP.TF32.F32.PACK_B R7, R7 ;  /* 0x00000007ff07723e */ /* 0x000fe400024050ff */
[----:B------:R-:W-:-:S09]  /*12120*/  ISETP.GT.AND P3, PT, R0, 0x18, P0 ;  /* 0x000000180000780c */ /* 0x000fd20000764270 */
[----:B------:R2:W-:Y:S01]  /*12130*/  @P2 STG.E desc[UR20][R2.64+0x64], R7 ;  /* 0x0000640702002986 */ /* 0x0005e2000c101914 */
[----:B------:R-:W-:Y:S01]  /*12140*/  ISETP.GT.AND P2, PT, R0, 0x19, P0 ;  /* 0x000000190000780c */ /* 0x000fe20000744270 */
[----:B-1----:R-:W-:-:S05]  /*12150*/  FMUL R9, R251, UR11 ;  /* 0x0000000bfb097c20 */ /* 0x002fca0008400000 */
[----:B------:R-:W-:Y:S01]  /*12160*/  F2FP.TF32.F32.PACK_B R9, R9 ;  /* 0x00000009ff09723e */ /* 0x000fe200024050ff */
[----:B------:R1:W-:Y:S06]  /*12170*/  @P3 STG.E desc[UR20][R4.64+0x60], R11 ;  /* 0x0000600b04003986 */ /* 0x0003ec000c101914 */
[----:B------:R3:W-:Y:S01]  /*12180*/  @P2 STG.E desc[UR20][R4.64+0x64], R9 ;  /* 0x0000640904002986 */ /* 0x0007e2000c101914 */
[C---:B------:R-:W-:Y:S02]  /*12190*/  ISETP.GT.AND P2, PT, R0.reuse, 0x20, P1 ;  /* 0x000000200000780c */ /* 0x040fe40000f44270 */
[----:B------:R-:W-:Y:S01]  /*121a0*/  ISETP.GT.AND P3, PT, R0, 0x20, P0 ;  /* 0x000000200000780c */ /* 0x000fe20000764270 */
[----:B--2---:R-:W-:Y:S01]  /*121b0*/  FMUL R7, R250, UR11 ;  /* 0x0000000bfa077c20 */ /* 0x004fe20008400000 */
[----:B-1----:R-:W-:-:S09]  /*121c0*/  FMUL R11, R249, UR11 ;  /* 0x0000000bf90b7c20 */ /* 0x002fd20008400000 */
[----:B------:R1:W-:Y:S01]  /*121d0*/  @P2 STG.E desc[UR20][R2.64+0x80], R13 ;  /* 0x0000800d02002986 */ /* 0x0003e2000c101914 */
[----:B------:R-:W-:Y:S02]  /*121e0*/  ISETP.GT.AND P2, PT, R0, 0x21, P1 ;  /* 0x000000210000780c */ /* 0x000fe40000f44270 */
[----:B------:R-:W-:Y:S02]  /*121f0*/  F2FP.TF32.F32.PACK_B R7, R7 ;  /* 0x00000007ff07723e */ /* 0x000fe400024050ff */
[----:B------:R-:W-:Y:S01]  /*12200*/  F2FP.TF32.F32.PACK_B R11, R11 ;  /* 0x0000000bff0b723e */ /* 0x000fe200024050ff */
[----:B---3--:R-:W-:-:S08]  /*12210*/  FMUL R9, R248, UR11 ;  /* 0x0000000bf8097c20 */ /* 0x008fd00008400000 */
[----:B------:R2:W-:Y:S01]  /*12220*/  @P2 STG.E desc[UR20][R2.64+0x84], R7 ;  /* 0x0000840702002986 */ /* 0x0005e2000c101914 */
[----:B------:R-:W-:-:S03]  /*12230*/  ISETP.GT.AND P2, PT, R0, 0x21, P0 ;  /* 0x000000210000780c */ /* 0x000fc60000744270 */
[----:B------:R3:W-:Y:S01]  /*12240*/  @P3 STG.E desc[UR20][R4.64+0x80], R11 ;  /* 0x0000800b04003986 */ /* 0x0007e2000c101914 */
[----:B------:R-:W-:Y:S01]  /*12250*/  ISETP.GT.AND P3, PT, R0, 0x28, P1 ;  /* 0x000000280000780c */ /* 0x000fe20000f64270 */
[----:B-1----:R-:W-:Y:S01]  /*12260*/  FMUL R13, R247, UR11 ;  /* 0x0000000bf70d7c20 */ /* 0x002fe20008400000 */
[----:B------:R-:W-:-:S04]  /*12270*/  F2FP.TF32.F32.PACK_B R9, R9 ;  /* 0x00000009ff09723e */ /* 0x000fc800024050ff */
[----:B------:R-:W-:Y:S01]  /*12280*/  F2FP.TF32.F32.PACK_B R13, R13 ;  /* 0x0000000dff0d723e */ /* 0x000fe200024050ff */
[----:B--2---:R-:W-:Y:S02]  /*12290*/  FMUL R7, R246, UR11 ;  /* 0x0000000bf6077c20 */ /* 0x004fe40008400000 */
[----:B------:R1:W-:Y:S01]  /*122a0*/  @P2 STG.E desc[UR20][R4.64+0x84], R9 ;  /* 0x0000840904002986 */ /* 0x0003e2000c101914 */
[C---:B------:R-:W-:Y:S02]  /*122b0*/  ISETP.GT.AND P2, PT, R0.reuse, 0x28, P0 ;  /* 0x000000280000780c */ /* 0x040fe40000744270 */
[----:B------:R-:W-:Y:S01]  /*122c0*/  F2FP.TF32.F32.PACK_B R7, R7 ;  /* 0x00000007ff07723e */ /* 0x000fe200024050ff */
[----:B------:R-:W-:Y:S01]  /*122d0*/  @P3 STG.E desc[UR20][R2.64+0xa0], R13 ;  /* 0x0000a00d02003986 */ /* 0x000fe2000c101914 */
[C---:B------:R-:W-:Y:S01]  /*122e0*/  ISETP.GT.AND P3, PT, R0.reuse, 0x29, P0 ;  /* 0x000000290000780c */ /* 0x040fe20000764270 */
[----:B---3--:R-:W-:Y:S02]  /*122f0*/  FMUL R11, R245, UR11 ;  /* 0x0000000bf50b7c20 */ /* 0x008fe40008400000 */
[----:B------:R2:W-:Y:S01]  /*12300*/  @P4 STG.E desc[UR20][R2.64+0xa4], R7 ;  /* 0x0000a40702004986 */ /* 0x0005e2000c101914 */
[----:B------:R-:W-:Y:S01]  /*12310*/  ISETP.GT.AND P4, PT, R0, 0x30, P1 ;  /* 0x000000300000780c */ /* 0x000fe20000f84270 */
[----:B-1----:R-:W-:Y:S01]  /*12320*/  FMUL R9, R244, UR11 ;  /* 0x0000000bf4097c20 */ /* 0x002fe20008400000 */
[----:B------:R-:W-:-:S04]  /*12330*/  F2FP.TF32.F32.PACK_B R11, R11 ;  /* 0x0000000bff0b723e */ /* 0x000fc800024050ff */
[----:B------:R-:W-:Y:S01]  /*12340*/  F2FP.TF32.F32.PACK_B R9, R9 ;  /* 0x00000009ff09723e */ /* 0x000fe200024050ff */
[----:B------:R1:W-:Y:S01]  /*12350*/  @P2 STG.E desc[UR20][R4.64+0xa0], R11 ;  /* 0x0000a00b04002986 */ /* 0x0003e2000c101914 */
[----:B------:R-:W-:-:S03]  /*12360*/  ISETP.GT.AND P2, PT, R0, 0x30, P0 ;  /* 0x000000300000780c */ /* 0x000fc60000744270 */
[----:B------:R3:W-:Y:S01]  /*12370*/  @P3 STG.E desc[UR20][R4.64+0xa4], R9 ;  /* 0x0000a40904003986 */ /* 0x0007e2000c101914 */
[C---:B------:R-:W-:Y:S01]  /*12380*/  ISETP.GT.AND P3, PT, R0.reuse, 0x31, P0 ;  /* 0x000000310000780c */ /* 0x040fe20000764270 */
[----:B--2---:R-:W-:Y:S02]  /*12390*/  FMUL R7, R243, UR11 ;  /* 0x0000000bf3077c20 */ /* 0x004fe40008400000 */
[----:B------:R2:W-:Y:S01]  /*123a0*/  @P5 STG.E desc[UR20][R2.64+0xc4], R17 ;  /* 0x0000c41102005986 */ /* 0x0005e2000c101914 */
[----:B------:R-:W-:Y:S01]  /*123b0*/  ISETP.GT.AND P5, PT, R0, 0x39, P1 ;  /* 0x000000390000780c */ /* 0x000fe20000fa4270 */
[----:B-1----:R-:W-:Y:S02]  /*123c0*/  FMUL R11, R242, UR11 ;  /* 0x0000000bf20b7c20 */ /* 0x002fe40008400000 */
[----:B------:R-:W-:Y:S01]  /*123d0*/  @P4 STG.E desc[UR20][R2.64+0xc0], R15 ;  /* 0x0000c00f02004986 */ /* 0x000fe2000c101914 */
[----:B------:R-:W-:Y:S01]  /*123e0*/  ISETP.GT.AND P4, PT, R0, 0x38, P1 ;  /* 0x000000380000780c */ /* 0x000fe20000f84270 */
[----:B------:R-:W-:Y:S01]  /*123f0*/  FMUL R13, R241, UR11 ;  /* 0x0000000bf10d7c20 */ /* 0x000fe20008400000 */
[----:B------:R-:W-:-:S02]  /*12400*/  F2FP.TF32.F32.PACK_B R7, R7 ;  /* 0x00000007ff07723e */ /* 0x000fc400024050ff */
[----:B------:R-:W-:Y:S02]  /*12410*/  F2FP.TF32.F32.PACK_B R11, R11 ;  /* 0x0000000bff0b723e */ /* 0x000fe400024050ff */
[----:B------:R-:W-:Y:S01]  /*12420*/  F2FP.TF32.F32.PACK_B R13, R13 ;  /* 0x0000000dff0d723e */ /* 0x000fe200024050ff */
[----:B------:R1:W-:Y:S01]  /*12430*/  @P2 STG.E desc[UR20][R4.64+0xc0], R7 ;  /* 0x0000c00704002986 */ /* 0x0003e2000c101914 */
[----:B------:R-:W-:-:S03]  /*12440*/  ISETP.GT.AND P2, PT, R0, 0x38, P0 ;  /* 0x000000380000780c */ /* 0x000fc60000744270 */
[----:B------:R4:W-:Y:S01]  /*12450*/  @P3 STG.E desc[UR20][R4.64+0xc4], R11 ;  /* 0x0000c40b04003986 */ /* 0x0009e2000c101914 */
[----:B------:R-:W-:Y:S01]  /*12460*/  ISETP.GT.AND P3, PT, R0, 0x39, P0 ;  /* 0x000000390000780c */ /* 0x000fe20000764270 */
[----:B---3--:R-:W-:Y:S02]  /*12470*/  FMUL R9, R240, UR11 ;  /* 0x0000000bf0097c20 */ /* 0x008fe40008400000 */
[----:B------:R-:W-:Y:S01]  /*12480*/  @P5 STG.E desc[UR20][R2.64+0xe4], R19 ;  /* 0x0000e41302005986 */ /* 0x000fe2000c101914 */
[C---:B------:R-:W-:Y:S01]  /*12490*/  ISETP.GT.AND P5, PT, R0.reuse, 0x41, P1 ;  /* 0x000000410000780c */ /* 0x040fe20000fa4270 */
[----:B--2---:R-:W-:Y:S01]  /*124a0*/  FMUL R17, R237, UR11 ;  /* 0x0000000bed117c20 */ /* 0x004fe20008400000 */
[----:B-1----:R-:W-:Y:S01]  /*124b0*/  FMUL R7, R239, UR11 ;  /* 0x0000000bef077c20 */ /* 0x002fe20008400000 */
[----:B------:R1:W-:Y:S01]  /*124c0*/  @P4 STG.E desc[UR20][R2.64+0xe0], R13 ;  /* 0x0000e00d02004986 */ /* 0x0003e2000c101914 */
[----:B------:R-:W-:Y:S01]  /*124d0*/  ISETP.GT.AND P4, PT, R0, 0x40, P1 ;  /* 0x000000400000780c */ /* 0x000fe20000f84270 */
[----:B------:R-:W-:Y:S01]  /*124e0*/  FMUL R15, R238, UR11 ;  /* 0x0000000bee0f7c20 */ /* 0x000fe20008400000 */
[----:B------:R-:W-:-:S02]  /*124f0*/  F2FP.TF32.F32.PACK_B R9, R9 ;  /* 0x00000009ff09723e */ /* 0x000fc400024050ff */
[----:B------:R-:W-:Y:S02]  /*12500*/  F2FP.TF32.F32.PACK_B R7, R7 ;  /* 0x00000007ff07723e */ /* 0x000fe400024050ff */
[----:B------:R-:W-:Y:S01]  /*12510*/  F2FP.TF32.F32.PACK_B R17, R17 ;  /* 0x00000011ff11723e */ /* 0x000fe200024050ff */
[----:B------:R2:W-:Y:S01]  /*12520*/  @P2 STG.E desc[UR20][R4.64+0xe0], R9 ;  /* 0x0000e00904002986 */ /* 0x0005e2000c101914 */
[----:B------:R-:W-:Y:S02]  /*12530*/  F2FP.TF32.F32.PACK_B R15, R15 ;  /* 0x0000000fff0f723e */ /* 0x000fe400024050ff */
[C---:B------:R-:W-:Y:S01]  /*12540*/  ISETP.GT.AND P2, PT, R0.reuse, 0x40, P0 ;  /* 0x000000400000780c */ /* 0x040fe20000744270 */
[----:B------:R3:W-:Y:S01]  /*12550*/  @P3 STG.E desc[UR20][R4.64+0xe4], R7 ;  /* 0x0000e40704003986 */ /* 0x0007e2000c101914 */
[----:B------:R-:W-:Y:S01]  /*12560*/  ISETP.GT.AND P3, PT, R0, 0x41, P0 ;  /* 0x000000410000780c */ /* 0x000fe20000764270 */
[----:B----4-:R-:W-:Y:S02]  /*12570*/  FMUL R11, R236, UR11 ;  /* 0x0000000bec0b7c20 */ /* 0x010fe40008400000 */
[----:B------:R-:W-:Y:S01]  /*12580*/  @P5 STG.E desc[UR20][R2.64+0x104], R17 ;  /* 0x0001041102005986 */ /* 0x000fe2000c101914 */
[C---:B------:R-:W-:Y:S01]  /*12590*/  ISETP.GT.AND P5, PT, R0.reuse, 0x49, P1 ;  /* 0x000000490000780c */ /* 0x040fe20000fa4270 */
[----:B-1----:R-:W-:Y:S01]  /*125a0*/  FMUL R13, R235, UR11 ;  /* 0x0000000beb0d7c20 */ /* 0x002fe20008400000 */
[----:B------:R-:W-:Y:S01]  /*125b0*/  FMUL R19, R233, UR11 ;  /* 0x0000000be9137c20 */ /* 0x000fe20008400000 */
[----:B------:R1:W-:Y:S01]  /*125c0*/  @P4 STG.E desc[UR20][R2.64+0x100], R15 ;  /* 0x0001000f02004986 */ /* 0x0003e2000c101914 */
[----:B------:R-:W-:Y:S01]  /*125d0*/  ISETP.GT.AND P4, PT, R0, 0x48, P1 ;  /* 0x000000480000780c */ /* 0x000fe20000f84270 */
[----:B--2---:R-:W-:Y:S01]  /*125e0*/  FMUL R9, R234, UR11 ;  /* 0x0000000bea097c20 */ /* 0x004fe20008400000 */
[----:B------:R-:W-:Y:S01]  /*125f0*/  F2FP.TF32.F32.PACK_B R11, R11 ;  /* 0x0000000bff0b723e */ /* 0x000fe200024050ff */
[----:B---3--:R-:W-:Y:S01]  /*12600*/  FMUL R7, R232, UR11 ;  /* 0x0000000be8077c20 */ /* 0x008fe20008400000 */
[----:B------:R-:W-:-:S02]  /*12610*/  F2FP.TF32.F32.PACK_B R13, R13 ;  /* 0x0000000dff0d723e */ /* 0x000fc400024050ff */
[----:B------:R-:W-:Y:S01]  /*12620*/  F2FP.TF32.F32.PACK_B R19, R19 ;  /* 0x00000013ff13723e */ /* 0x000fe200024050ff */
[----:B------:R2:W-:Y:S01]  /*12630*/  @P2 STG.E desc[UR20][R4.64+0x100], R11 ;  /* 0x0001000b04002986 */ /* 0x0005e2000c101914 */
[----:B------:R-:W-:Y:S02]  /*12640*/  F2FP.TF32.F32.PACK_B R9, R9 ;  /* 0x00000009ff09723e */ /* 0x000fe400024050ff */
[----:B------:R-:W-:Y:S01]  /*12650*/  F2FP.TF32.F32.PACK_B R7, R7 ;  /* 0x00000007ff07723e */ /* 0x000fe200024050ff */
[----:B------:R3:W-:Y:S01]  /*12660*/  @P3 STG.E desc[UR20][R4.64+0x104], R13 ;  /* 0x0001040d04003986 */ /* 0x0007e2000c101914 */
[----:B------:R-:W-:-:S03]  /*12670*/  ISETP.GT.AND P2, PT, R0, 0x49, P0 ;  /* 0x000000490000780c */ /* 0x000fc60000744270 */
[----:B------:R-:W-:Y:S01]  /*12680*/  @P5 STG.E desc[UR20][R2.64+0x124], R19 ;  /* 0x0001241302005986 */ /* 0x000fe2000c101914 */
[----:B------:R-:W-:Y:S01]  /*12690*/  ISETP.GT.AND P5, PT, R0, 0x50, P1 ;  /* 0x000000500000780c */ /* 0x000fe20000fa4270 */
[----:B-1----:R-:W-:Y:S02]  /*126a0*/  FMUL R15, R231, UR11 ;  /* 0x0000000be70f7c20 */ /* 0x002fe40008400000 */
[----:B------:R1:W-:Y:S01]  /*126b0*/  @P4 STG.E desc[UR20][R2.64+0x120], R9 ;  /* 0x0001200902004986 */ /* 0x0003e2000c101914 */
[----:B--2---:R-:W-:Y:S01]  /*126c0*/  FMUL R11, R230, UR11 ;  /* 0x0000000be60b7c20 */ /* 0x004fe20008400000 */
[C---:B------:R-:W-:Y:S02]  /*126d0*/  ISETP.GT.AND P3, PT, R0.reuse, 0x50, P0 ;  /* 0x000000500000780c */ /* 0x040fe40000764270 */
[----:B------:R2:W-:Y:S01]  /*126e0*/  @P6 STG.E desc[UR20][R4.64+0x120], R7 ;  /* 0x0001200704006986 */ /* 0x0005e2000c101914 */
[----:B------:R-:W-:Y:S01]  /*126f0*/  ISETP.GT.AND P6, PT, R0, 0x51, P1 ;  /* 0x000000510000780c */ /* 0x000fe20000fc4270 */
[----:B------:R-:W-:Y:S01]  /*12700*/  FMUL R17, R229, UR11 ;  /* 0x0000000be5117c20 */ /* 0x000fe20008400000 */
[----:B------:R-:W-:-:S02]  /*12710*/  F2FP.TF32.F32.PACK_B R15, R15 ;  /* 0x0000000fff0f723e */ /* 0x000fc400024050ff */
[----:B------:R-:W-:Y:S02]  /*12720*/  F2FP.TF32.F32.PACK_B R11, R11 ;  /* 0x0000000bff0b723e */ /* 0x000fe400024050ff */
[C---:B------:R-:W-:Y:S01]  /*12730*/  ISETP.GT.AND P4, PT, R0.reuse, 0x51, P0 ;  /* 0x000000510000780c */ /* 0x040fe20000784270 */
[----:B------:R-:W-:Y:S01]  /*12740*/  @P2 STG.E desc[UR20][R4.64+0x124], R15 ;  /* 0x0001240f04002986 */ /* 0x000fe2000c101914 */
[----:B------:R-:W-:Y:S02]  /*12750*/  F2FP.TF32.F32.PACK_B R17, R17 ;  /* 0x00000011ff11723e */ /* 0x000fe400024050ff */
[C---:B------:R-:W-:Y:S01]  /*12760*/  ISETP.GT.AND P2, PT, R0.reuse, 0x58, P1 ;  /* 0x000000580000780c */ /* 0x040fe20000f44270 */
[----:B------:R-:W-:Y:S01]  /*12770*/  @P5 STG.E desc[UR20][R2.64+0x140], R11 ;  /* 0x0001400b02005986 */ /* 0x000fe2000c101914 */
[----:B------:R-:W-:Y:S01]  /*12780*/  ISETP.GT.AND P5, PT, R0, 0x59, P1 ;  /* 0x000000590000780c */ /* 0x000fe20000fa4270 */
[----:B---3--:R-:W-:Y:S01]  /*12790*/  FMUL R13, R228, UR11 ;  /* 0x0000000be40d7c20 */ /* 0x008fe20008400000 */
[----:B-1----:R-:W-:Y:S01]  /*127a0*/  FMUL R9, R227, UR11 ;  /* 0x0000000be3097c20 */ /* 0x002fe20008400000 */
[----:B------:R-:W-:Y:S01]  /*127b0*/  @P6 STG.E desc[UR20][R2.64+0x144], R17 ;  /* 0x0001441102006986 */ /* 0x000fe2000c101914 */
[----:B------:R-:W-:-:S03]  /*127c0*/  ISETP.GT.AND P6, PT, R0, 0x58, P0 ;  /* 0x000000580000780c */ /* 0x000fc600007c4270 */
[----:B------:R-:W-:Y:S01]  /*127d0*/  @P3 STG.E desc[UR20][R4.64+0x140], R21 ;  /* 0x0001401504003986 */ /* 0x000fe2000c101914 */
[----:B------:R-:W-:Y:S02]  /*127e0*/  ISETP.GT.AND P3, PT, R0, 0x59, P0 ;  /* 0x000000590000780c */ /* 0x000fe40000764270 */
[----:B------:R-:W-:Y:S01]  /*127f0*/  F2FP.TF32.F32.PACK_B R13, R13 ;  /* 0x0000000dff0d723e */ /* 0x000fe200024050ff */
[----:B------:R-:W-:Y:S01]  /*12800*/  FMUL R19, R226, UR11 ;  /* 0x0000000be2137c20 */ /* 0x000fe20008400000 */
[----:B------:R-:W-:Y:S01]  /*12810*/  F2FP.TF32.F32.PACK_B R9, R9 ;  /* 0x00000009ff09723e */ /* 0x000fe200024050ff */
[----:B------:R-:W-:Y:S01]  /*12820*/  @P4 STG.E desc[UR20][R4.64+0x144], R23 ;  /* 0x0001441704004986 */ /* 0x000fe2000c101914 */
[----:B------:R-:W-:-:S03]  /*12830*/  ISETP.GT.AND P4, PT, R0, 0x60, P1 ;  /* 0x000000600000780c */ /* 0x000fc60000f84270 */
[----:B------:R-:W-:Y:S01]  /*12840*/  @P2 STG.E desc[UR20][R2.64+0x160], R13 ;  /* 0x0001600d02002986 */ /* 0x000fe2000c101914 */
[C---:B------:R-:W-:Y:S02]  /*12850*/  ISETP.GT.AND P2, PT, R0.reuse, 0x61, P1 ;  /* 0x000000610000780c */ /* 0x040fe40000f44270 */
[----:B------:R-:W-:Y:S01]  /*12860*/  F2FP.TF32.F32.PACK_B R19, R19 ;  /* 0x00000013ff13723e */ /* 0x000fe200024050ff */
[----:B------:R1:W-:Y:S01]  /*12870*/  @P5 STG.E desc[UR20][R2.64+0x164], R9 ;  /* 0x0001640902005986 */ /* 0x0003e2000c101914 */
[----:B------:R-:W-:-:S03]  /*12880*/  ISETP.GT.AND P5, PT, R0, 0x60, P0 ;  /* 0x000000600000780c */ /* 0x000fc600007a4270 */
[----:B------:R-:W-:Y:S01]  /*12890*/  @P6 STG.E desc[UR20][R4.64+0x160], R217 ;  /* 0x000160d904006986 */ /* 0x000fe2000c101914 */
[----:B------:R-:W-:-:S03]  /*128a0*/  ISETP.GT.AND P6, PT, R0, 0x61, P0 ;  /* 0x000000610000780c */ /* 0x000fc600007c4270 */
[----:B------:R-:W-:Y:S01]  /*128b0*/  @P3 STG.E desc[UR20][R4.64+0x164], R19 ;  /* 0x0001641304003986 */ /* 0x000fe2000c101914 */
[----:B------:R-:W-:Y:S01]  /*128c0*/  ISETP.GT.AND P3, PT, R0, 0x69, P1 ;  /* 0x000000690000780c */ /* 0x000fe20000f64270 */
[----:B--2---:R-:W-:Y:S01]  /*128d0*/  FMUL R7, R225, UR11 ;  /* 0x0000000be1077c20 */ /* 0x004fe20008400000 */
[----:B------:R-:W-:Y:S01]  /*128e0*/  FMUL R227, R222, UR11 ;  /* 0x0000000bdee37c20 */ /* 0x000fe20008400000 */
[----:B------:R-:W-:Y:S01]  /*128f0*/  @P4 STG.E desc[UR20][R2.64+0x180], R219 ;  /* 0x000180db02004986 */ /* 0x000fe2000c101914 */
[C---:B------:R-:W-:Y:S02]  /*12900*/  ISETP.GT.AND P4, PT, R0.reuse, 0x68, P1 ;  /* 0x000000680000780c */ /* 0x040fe40000f84270 */
[----:B------:R-:W-:Y:S01]  /*12910*/  F2FP.TF32.F32.PACK_B R7, R7 ;  /* 0x00000007ff07723e */ /* 0x000fe200024050ff */
[----:B------:R-:W-:Y:S01]  /*12920*/  @P2 STG.E desc[UR20][R2.64+0x184], R221 ;  /* 0x000184dd02002986 */ /* 0x000fe2000c101914 */
[----:B------:R-:W-:Y:S01]  /*12930*/  ISETP.GT.AND P2, PT, R0, 0x68, P0 ;  /* 0x000000680000780c */ /* 0x000fe20000744270 */
[----:B------:R-:W-:Y:S01]  /*12940*/  FMUL R225, R224, UR11 ;  /* 0x0000000be0e17c20 */ /* 0x000fe20008400000 */
[----:B------:R-:W-:Y:S01]  /*12950*/  F2FP.TF32.F32.PACK_B R227, R227 ;  /* 0x000000e3ffe3723e */ /* 0x000fe200024050ff */
[----:B------:R-:W-:Y:S01]  /*12960*/  @P5 STG.E desc[UR20][R4.64+0x180], R223 ;  /* 0x000180df04005986 */ /* 0x000fe2000c101914 */
[----:B------:R-:W-:Y:S01]  /*12970*/  ISETP.GT.AND P5, PT, R0, 0x69, P0 ;  /* 0x000000690000780c */ /* 0x000fe200007a4270 */
[----:B------:R-:W-:Y:S01]  /*12980*/  FMUL R229, R220, UR11 ;  /* 0x0000000bdce57c20 */ /* 0x000fe20008400000 */
[----:B------:R-:W-:Y:S01]  /*12990*/  FMUL R231, R218, UR11 ;  /* 0x0000000bdae77c20 */ /* 0x000fe20008400000 */
[----:B------:R2:W-:Y:S01]  /*129a0*/  @P6 STG.E desc[UR20][R4.64+0x184], R7 ;  /* 0x0001840704006986 */ /* 0x0005e2000c101914 */
[----:B------:R-:W-:-:S03]  /*129b0*/  F2FP.TF32.F32.PACK_B R225, R225 ;  /* 0x000000e1ffe1723e */ /* 0x000fc600024050ff */
        /* <DEDUP_REMOVED lines=8> */
[----:B------:R-:W-:Y:S01]  /*12a40*/  ISETP.GT.AND P2, PT, R0, 0x70, P0 ;  /* 0x000000700000780c */ /* 0x000fe20000744270 */
[----:B------:R-:W-:Y:S01]  /*12a50*/  FMUL R233, R216, UR11 ;  /* 0x0000000bd8e97c20 */ /* 0x000fe20008400000 */
[----:B------:R-:W-:Y:S01]  /*12a60*/  F2FP.TF32.F32.PACK_B R235, R235 ;  /* 0x000000ebffeb723e */ /* 0x000fe200024050ff */
[----:B------:R-:W-:Y:S01]  /*12a70*/  @P5 STG.E desc[UR20][R4.64+0x1a4], R231 ;  /* 0x0001a4e704005986 */ /* 0x000fe2000c101914 */
[C---:B------:R-:W-:Y:S02]  /*12a80*/  ISETP.GT.AND P4, PT, R0.reuse, 0x71, P0 ;  /* 0x000000710000780c */ /* 0x040fe40000784270 */
[----:B------:R-:W-:Y:S01]  /*12a90*/  ISETP.GT.AND P5, PT, R0, 0x78, P1 ;  /* 0x000000780000780c */ /* 0x000fe20000fa4270 */
[----:B------:R-:W-:Y:S01]  /*12aa0*/  FMUL R237, R20, UR11 ;  /* 0x0000000b14ed7c20 */ /* 0x000fe20008400000 */
[----:B------:R-:W-:Y:S01]  /*12ab0*/  ISETP.GT.AND P1, PT, R0, 0x79, P1 ;  /* 0x000000790000780c */ /* 0x000fe20000f24270 */
[----:B------:R-:W-:Y:S01]  /*12ac0*/  FMUL R239, R18, UR11 ;  /* 0x0000000b12ef7c20 */ /* 0x000fe20008400000 */
[----:B------:R-:W-:Y:S01]  /*12ad0*/  FMUL R243, R12, UR11 ;  /* 0x0000000b0cf37c20 */ /* 0x000fe20008400000 */
[----:B------:R-:W-:Y:S01]  /*12ae0*/  @P3 STG.E desc[UR20][R2.64+0x1c4], R235 ;  /* 0x0001c4eb02003986 */ /* 0x000fe2000c101914 */
[----:B------:R-:W-:-:S02]  /*12af0*/  F2FP.TF32.F32.PACK_B R233, R233 ;  /* 0x000000e9ffe9723e */ /* 0x000fc400024050ff */
[----:B------:R-:W-:Y:S01]  /*12b00*/  ISETP.GT.AND P3, PT, R0, 0x78, P0 ;  /* 0x000000780000780c */ /* 0x000fe20000764270 */
[----:B------:R-:W-:Y:S01]  /*12b10*/  FMUL R241, R16, UR11 ;  /* 0x0000000b10f17c20 */ /* 0x000fe20008400000 */
[----:B------:R-:W-:Y:S01]  /*12b20*/  F2FP.TF32.F32.PACK_B R237, R237 ;  /* 0x000000edffed723e */ /* 0x000fe200024050ff */
[----:B------:R-:W-:Y:S01]  /*12b30*/  FMUL R245, R10, UR11 ;  /* 0x0000000b0af57c20 */ /* 0x000fe20008400000 */
[----:B------:R-:W-:Y:S02]  /*12b40*/  F2FP.TF32.F32.PACK_B R239, R239 ;  /* 0x000000efffef723e */ /* 0x000fe400024050ff */
[----:B------:R-:W-:Y:S01]  /*12b50*/  F2FP.TF32.F32.PACK_B R243, R243 ;  /* 0x000000f3fff3723e */ /* 0x000fe200024050ff */
[----:B------:R-:W-:Y:S01]  /*12b60*/  @P6 STG.E desc[UR20][R2.64+0x1c0], R233 ;  /* 0x0001c0e902006986 */ /* 0x000fe2000c101914 */
[----:B------:R-:W-:Y:S01]  /*12b70*/  F2FP.TF32.F32.PACK_B R241, R241 ;  /* 0x000000f1fff1723e */ /* 0x000fe200024050ff */
[----:B------:R-:W-:Y:S02]  /*12b80*/  USHF.L.U32 UR6, UR14, 0x6, URZ ;  /* 0x000000060e067899 */ /* 0x000fe4000800063f */
[----:B------:R-:W-:Y:S01]  /*12b90*/  @P2 STG.E desc[UR20][R4.64+0x1c0], R237 ;  /* 0x0001c0ed04002986 */ /* 0x000fe2000c101914 */
[----:B------:R-:W-:-:S03]  /*12ba0*/  F2FP.TF32.F32.PACK_B R245, R245 ;  /* 0x000000f5fff5723e */ /* 0x000fc600024050ff */
[----:B------:R-:W-:Y:S01]  /*12bb0*/  @P4 STG.E desc[UR20][R4.64+0x1c4], R239 ;  /* 0x0001c4ef04004986 */ /* 0x000fe2000c101914 */
[----:B------:R-:W-:-:S03]  /*12bc0*/  USHF.L.U64.HI UR7, UR14, 0x6, UR15 ;  /* 0x000000060e077899 */ /* 0x000fc6000801020f */
[----:B------:R-:W-:Y:S01]  /*12bd0*/  @P1 STG.E desc[UR20][R2.64+0x1e4], R243 ;  /* 0x0001e4f302001986 */ /* 0x000fe2000c101914 */
[----:B------:R-:W-:Y:S01]  /*12be0*/  ISETP.GT.AND P1, PT, R14, 0x40, PT ;  /* 0x000000400e00780c */ /* 0x000fe20003f24270 */
[----:B------:R-:W-:Y:S01]  /*12bf0*/  USHF.L.U32 UR10, UR6, 0x2, URZ ;  /* 0x00000002060a7899 */ /* 0x000fe2000800063f */
[C---:B------:R-:W-:Y:S01]  /*12c00*/  ISETP.GT.AND P2, PT, R0.reuse, 0x79, P0 ;  /* 0x000000790000780c */ /* 0x040fe20000744270 */
[----:B------:R-:W-:Y:S01]  /*12c10*/  @P5 STG.E desc[UR20][R2.64+0x1e0], R241 ;  /* 0x0001e0f102005986 */ /* 0x000fe2000c101914 */
[----:B------:R-:W-:Y:S01]  /*12c20*/  ISETP.GT.AND P5, PT, R0, 0x1, P1 ;  /* 0x000000010000780c */ /* 0x000fe20000fa4270 */
[----:B------:R-:W-:Y:S02]  /*12c30*/  FMUL R8, R8, UR11 ;  /* 0x0000000b08087c20 */ /* 0x000fe40008400000 */
[----:B------:R-:W-:Y:S01]  /*12c40*/  @P3 STG.E desc[UR20][R4.64+0x1e0], R245 ;  /* 0x0001e0f504003986 */ /* 0x000fe2000c101914 */
[----:B------:R-:W-:Y:S01]  /*12c50*/  ISETP.GT.AND P3, PT, R0, RZ, P1 ;  /* 0x000000ff0000720c */ /* 0x000fe20000f64270 */
[----:B------:R-:W-:Y:S01]  /*12c60*/  USHF.L.U64.HI UR6, UR6, 0x2, UR7 ;  /* 0x0000000206067899 */ /* 0x000fe20008010207 */
[----:B------:R-:W-:Y:S01]  /*12c70*/  FMUL R153, R153, UR11 ;  /* 0x0000000b99997c20 */ /* 0x000fe20008400000 */
[----:B-1----:R-:W-:Y:S01]  /*12c80*/  FMUL R9, R152, UR11 ;  /* 0x0000000b98097c20 */ /* 0x002fe20008400000 */
[----:B------:R-:W-:-:S02]  /*12c90*/  IADD3 R6, P4, R2, UR10, RZ ;  /* 0x0000000a02067c10 */ /* 0x000fc4000ff9e0ff */
[----:B------:R-:W-:Y:S02]  /*12ca0*/  F2FP.TF32.F32.PACK_B R8, R8 ;  /* 0x00000008ff08723e */ /* 0x000fe400024050ff */
[----:B--2---:R-:W-:Y:S02]  /*12cb0*/  IADD3.X R7, R3, UR6, RZ, P4, !PT ;  /* 0x0000000603077c10 */ /* 0x004fe4000a7fe4ff */
[----:B------:R-:W-:Y:S02]  /*12cc0*/  F2FP.TF32.F32.PACK_B R153, R153 ;  /* 0x00000099ff99723e */ /* 0x000fe400024050ff */
[----:B------:R-:W-:Y:S02]  /*12cd0*/  ISETP.GT.AND P0, PT, R14, 0x48, PT ;  /* 0x000000480e00780c */ /* 0x000fe40003f04270 */
[----:B------:R-:W-:Y:S01]  /*12ce0*/  F2FP.TF32.F32.PACK_B R9, R9 ;  /* 0x00000009ff09723e */ /* 0x000fe200024050ff */
[----:B------:R1:W-:Y:S01]  /*12cf0*/  @P2 STG.E desc[UR20][R4.64+0x1e4], R8 ;  /* 0x0001e40804002986 */ /* 0x0003e2000c101914 */
[----:B------:R-:W-:-:S03]  /*12d00*/  ISETP.GT.AND P2, PT, R0, RZ, P0 ;  /* 0x000000ff0000720c */ /* 0x000fc60000744270 */
[----:B------:R-:W-:Y:S01]  /*12d10*/  @P5 STG.E desc[UR20][R6.64+0x4], R153 ;  /* 0x0000049906005986 */ /* 0x000fe2000c101914 */
[----:B------:R-:W-:Y:S01]  /*12d20*/  ISETP.GT.AND P5, PT, R0, 0x1, P0 ;  /* 0x000000010000780c */ /* 0x000fe200007a4270 */
[----:B------:R-:W-:Y:S02]  /*12d30*/  FMUL R13, R154, UR11 ;  /* 0x0000000b9a0d7c20 */ /* 0x000fe40008400000 */
[----:B------:R2:W-:Y:S01]  /*12d40*/  @P3 STG.E desc[UR20][R6.64], R9 ;  /* 0x0000000906003986 */ /* 0x0005e2000c101914 */
[----:B------:R-:W-:Y:S01]  /*12d50*/  ISETP.GT.AND P3, PT, R0, 0x9, P1 ;  /* 0x000000090000780c */ /* 0x000fe20000f64270 */
[----:B------:R-:W-:Y:S01]  /*12d60*/  FMUL R155, R155, UR11 ;  /* 0x0000000b9b9b7c20 */ /* 0x000fe20008400000 */
[----:B------:R-:W-:Y:S01]  /*12d70*/  IADD3 R10, P4, R6, UR9, RZ ;  /* 0x00000009060a7c10 */ /* 0x000fe2000ff9e0ff */
[----:B------:R-:W-:Y:S01]  /*12d80*/  FMUL R157, R157, UR11 ;  /* 0x0000000b9d9d7c20 */ /* 0x000fe20008400000 */
[----:B------:R-:W-:Y:S02]  /*12d90*/  F2FP.TF32.F32.PACK_B R13, R13 ;  /* 0x0000000dff0d723e */ /* 0x000fe400024050ff */
[----:B------:R-:W-:-:S02]  /*12da0*/  IADD3.X R11, R7, UR8, RZ, P4, !PT ;  /* 0x00000008070b7c10 */ /* 0x000fc4000a7fe4ff */
[----:B------:R-:W-:Y:S01]  /*12db0*/  F2FP.TF32.F32.PACK_B R155, R155 ;  /* 0x0000009bff9b723e */ /* 0x000fe200024050ff */
[----:B-1----:R-:W-:Y:S01]  /*12dc0*/  IMAD.U32 R5, RZ, RZ, UR9 ;  /* 0x00000009ff057e24 */ /* 0x002fe2000f8e00ff */
[----:B------:R-:W-:Y:S01]  /*12dd0*/  F2FP.TF32.F32.PACK_B R157, R157 ;  /* 0x0000009dff9d723e */ /* 0x000fe200024050ff */
[----:B------:R-:W-:Y:S01]  /*12de0*/  @P2 STG.E desc[UR20][R10.64], R13 ;  /* 0x0000000d0a002986 */ /* 0x000fe2000c101914 */
[----:B------:R-:W-:Y:S01]  /*12df0*/  ISETP.GT.AND P6, PT, R0, 0x8, P1 ;  /* 0x000000080000780c */ /* 0x000fe20000fc4270 */
[----:B------:R-:W-:Y:S02]  /*12e00*/  IMAD.U32 R17, RZ, RZ, UR8 ;  /* 0x00000008ff117e24 */ /* 0x000fe4000f8e00ff */
[----:B------:R1:W-:Y:S01]  /*12e10*/  @P5 STG.E desc[UR20][R10.64+0x4], R155 ;  /* 0x0000049b0a005986 */ /* 0x0003e2000c101914 */
[----:B------:R-:W-:Y:S01]  /*12e20*/  FMUL R15, R156, UR11 ;  /* 0x0000000b9c0f7c20 */ /* 0x000fe20008400000 */
[----:B------:R-:W-:Y:S02]  /*12e30*/  ISETP.GT.AND P4, PT, R0, 0x8, P0 ;  /* 0x000000080000780c */ /* 0x000fe40000784270 */
[----:B------:R-:W-:Y:S01]  /*12e40*/  @P3 STG.E desc[UR20][R6.64+0x24], R157 ;  /* 0x0000249d06003986 */ /* 0x000fe2000c101914 */
[----:B------:R-:W-:Y:S01]  /*12e50*/  IADD3 R4, P3, P5, R5, UR10, R2 ;  /* 0x0000000a05047c10 */ /* 0x000fe2000fd7e002 */
[----:B--2---:R-:W-:Y:S01]  /*12e60*/  FMUL R9, R158, UR11 ;  /* 0x0000000b9e097c20 */ /* 0x004fe20008400000 */
[----:B------:R-:W-:-:S02]  /*12e70*/  ISETP.GT.AND P2, PT, R0, 0x9, P0 ;  /* 0x000000090000780c */ /* 0x000fc40000744270 */
[----:B------:R-:W-:Y:S02]  /*12e80*/  IADD3.X R5, R17, UR6, R3, P3, P5 ;  /* 0x0000000611057c10 */ /* 0x000fe40009fea403 */
[----:B------:R-:W-:Y:S01]  /*12e90*/  ISETP.GT.AND P5, PT, R0, 0x10, P1 ;  /* 0x000000100000780c */ /* 0x000fe20000fa4270 */
[----:B------:R-:W-:Y:S01]  /*12ea0*/  FMUL R159, R159, UR11 ;  /* 0x0000000b9f9f7c20 */ /* 0x000fe20008400000 */
[----:B------:R-:W-:Y:S01]  /*12eb0*/  F2FP.TF32.F32.PACK_B R15, R15 ;  /* 0x0000000fff0f723e */ /* 0x000fe200024050ff */
[----:B-1----:R-:W-:Y:S01]  /*12ec0*/  FMUL R11, R160, UR11 ;  /* 0x0000000ba00b7c20 */ /* 0x002fe20008400000 */
[----:B------:R-:W-:Y:S02]  /*12ed0*/  F2FP.TF32.F32.PACK_B R9, R9 ;  /* 0x00000009ff09723e */ /* 0x000fe400024050ff */
[----:B------:R-:W-:Y:S01]  /*12ee0*/  F2FP.TF32.F32.PACK_B R159, R159 ;  /* 0x0000009fff9f723e */ /* 0x000fe200024050ff */
[----:B------:R-:W-:Y:S01]  /*12ef0*/  @P6 STG.E desc[UR20][R6.64+0x20], R15 ;  /* 0x0000200f06006986 */ /* 0x000fe2000c101914 */
[----:B------:R-:W-:-:S02]  /*12f00*/  ISETP.GT.AND P6, PT, R0, 0x11, P1 ;  /* 0x000000110000780c */ /* 0x000fc40000fc4270 */
[----:B------:R-:W-:Y:S01]  /*12f10*/  F2FP.TF32.F32.PACK_B R11, R11 ;  /* 0x0000000bff0b723e */ /* 0x000fe200024050ff */
[----:B------:R1:W-:Y:S01]  /*12f20*/  @P4 STG.E desc[UR20][R4.64+0x20], R9 ;  /* 0x0000200904004986 */ /* 0x0003e2000c101914 */
[C---:B------:R-:W-:Y:S01]  /*12f30*/  ISETP.GT.AND P3, PT, R0.reuse, 0x10, P0 ;  /* 0x000000100000780c */ /* 0x040fe20000764270 */
[----:B------:R-:W-:Y:S01]  /*12f40*/  FMUL R161, R161, UR11 ;  /* 0x0000000ba1a17c20 */ /* 0x000fe20008400000 */
[----:B------:R-:W-:Y:S01]  /*12f50*/  ISETP.GT.AND P4, PT, R0, 0x11, P0 ;  /* 0x000000110000780c */ /* 0x000fe20000784270 */
[----:B------:R-:W-:Y:S01]  /*12f60*/  @P2 STG.E desc[UR20][R4.64+0x24], R159 ;  /* 0x0000249f04002986 */ /* 0x000fe2000c101914 */
[----:B------:R-:W-:Y:S01]  /*12f70*/  FMUL R13, R162, UR11 ;  /* 0x0000000ba20d7c20 */ /* 0x000fe20008400000 */
[----:B------:R-:W-:Y:S02]  /*12f80*/  FMUL R163, R163, UR11 ;  /* 0x0000000ba3a37c20 */ /* 0x000fe40008400000 */
[----:B------:R2:W-:Y:S01]  /*12f90*/  @P5 STG.E desc[UR20][R6.64+0x40], R11 ;  /* 0x0000400b06005986 */ /* 0x0005e2000c101914 */
[----:B------:R-:W-:-:S02]  /*12fa0*/  ISETP.GT.AND P5, PT, R0, 0x18, P1 ;  /* 0x000000180000780c */ /* 0x000fc40000fa4270 */
[----:B------:R-:W-:Y:S01]  /*12fb0*/  F2FP.TF32.F32.PACK_B R161, R161 ;  /* 0x000000a1ffa1723e */ /* 0x000fe200024050ff */
[----:B-1----:R-:W-:Y:S01]  /*12fc0*/  FMUL R9, R164, UR11 ;  /* 0x0000000ba4097c20 */ /* 0x002fe20008400000 */
[----:B------:R-:W-:Y:S02]  /*12fd0*/  F2FP.TF32.F32.PACK_B R13, R13 ;  /* 0x0000000dff0d723e */ /* 0x000fe400024050ff */
[----:B------:R-:W-:Y:S01]  /*12fe0*/  F2FP.TF32.F32.PACK_B R163, R163 ;  /* 0x000000a3ffa3723e */ /* 0x000fe200024050ff */
[----:B------:R-:W-:Y:S01]  /*12ff0*/  @P6 STG.E desc[UR20][R6.64+0x44], R161 ;  /* 0x000044a106006986 */ /* 0x000fe2000c101914 */
[C---:B------:R-:W-:Y:S02]  /*13000*/  ISETP.GT.AND P6, PT, R0.reuse, 0x19, P1 ;  /* 0x000000190000780c */ /* 0x040fe40000fc4270 */
[----:B------:R-:W-:Y:S01]  /*13010*/  F2FP.TF32.F32.PACK_B R9, R9 ;  /* 0x00000009ff09723e */ /* 0x000fe200024050ff */
[----:B------:R1:W-:Y:S01]  /*13020*/  @P3 STG.E desc[UR20][R4.64+0x40], R13 ;  /* 0x0000400d04003986 */ /* 0x0003e2000c101914 */
[C---:B------:R-:W-:Y:S01]  /*13030*/  ISETP.GT.AND P2, PT, R0.reuse, 0x18, P0 ;  /* 0x000000180000780c */ /* 0x040fe20000744270 */
[----:B------:R-:W-:Y:S01]  /*13040*/  FMUL R165, R165, UR11 ;  /* 0x0000000ba5a57c20 */ /* 0x000fe20008400000 */
[C---:B------:R-:W-:Y:S01]  /*13050*/  ISETP.GT.AND P3, PT, R0.reuse, 0x19, P0 ;  /* 0x000000190000780c */ /* 0x040fe20000764270 */
[----:B------:R-:W-:Y:S01]  /*13060*/  @P4 STG.E desc[UR20][R4.64+0x44], R163 ;  /* 0x000044a304004986 */ /* 0x000fe2000c101914 */
[----:B------:R-:W-:Y:S01]  /*13070*/  ISETP.GT.AND P4, PT, R0, 0x20, P1 ;  /* 0x000000200000780c */ /* 0x000fe20000f84270 */
[----:B--2---:R-:W-:Y:S01]  /*13080*/  FMUL R11, R166, UR11 ;  /* 0x0000000ba60b7c20 */ /* 0x004fe20008400000 */
[----:B------:R-:W-:Y:S01]  /*13090*/  FMUL R167, R167, UR11 ;  /* 0x0000000ba7a77c20 */ /* 0x000fe20008400000 */
[----:B------:R2:W-:Y:S01]  /*130a0*/  @P5 STG.E desc[UR20][R6.64+0x60], R9 ;  /* 0x0000600906005986 */ /* 0x0005e2000c101914 */
[----:B------:R-:W-:Y:S01]  /*130b0*/  ISETP.GT.AND P5, PT, R0, 0x21, P1 ;  /* 0x000000210000780c */ /* 0x000fe20000fa4270 */
[----:B-1----:R-:W-:Y:S01]  /*130c0*/  FMUL R13, R168, UR11 ;  /* 0x0000000ba80d7c20 */ /* 0x002fe20008400000 */
[----:B------:R-:W-:Y:S01]  /*130d0*/  F2FP.TF32.F32.PACK_B R165, R165 ;  /* 0x000000a5ffa5723e */ /* 0x000fe200024050ff */
[----:B------:R-:W-:Y:S01]  /*130e0*/  FMUL R169, R169, UR11 ;  /* 0x0000000ba9a97c20 */ /* 0x000fe20008400000 */
[----:B------:R-:W-:-:S02]  /*130f0*/  F2FP.TF32.F32.PACK_B R11, R11 ;  /* 0x0000000bff0b723e */ /* 0x000fc400024050ff */
[----:B------:R-:W-:Y:S02]  /*13100*/  F2FP.TF32.F32.PACK_B R167, R167 ;  /* 0x000000a7ffa7723e */ /* 0x000fe400024050ff */
[----:B------:R-:W-:Y:S01]  /*13110*/  F2FP.TF32.F32.PACK_B R13, R13 ;  /* 0x0000000dff0d723e */ /* 0x000fe200024050ff */
[----:B------:R-:W-:Y:S01]  /*13120*/  @P6 STG.E desc[UR20][R6.64+0x64], R165 ;  /* 0x000064a506006986 */ /* 0x000fe2000c101914 */
[----:B------:R-:W-:-:S03]  /*13130*/  F2FP.TF32.F32.PACK_B R169, R169 ;  /* 0x000000a9ffa9723e */ /* 0x000fc600024050ff */
[----:B------:R1:W-:Y:S01]  /*13140*/  @P2 STG.E desc[UR20][R4.64+0x60], R11 ;  /* 0x0000600b04002986 */ /* 0x0003e2000c101914 */
[----:B------:R-:W-:-:S03]  /*13150*/  ISETP.GT.AND P2, PT, R0, 0x20, P0 ;  /* 0x000000200000780c */ /* 0x000fc60000744270 */
[----:B------:R-:W-:Y:S01]  /*13160*/  @P3 STG.E desc[UR20][R4.64+0x64], R167 ;  /* 0x000064a704003986 */ /* 0x000fe2000c101914 */
[----:B------:R-:W-:Y:S01]  /*13170*/  ISETP.GT.AND P3, PT, R0, 0x21, P0 ;  /* 0x000000210000780c */ /* 0x000fe20000764270 */
[----:B--2---:R-:W-:Y:S02]  /*13180*/  FMUL R9, R170, UR11 ;  /* 0x0000000baa097c20 */ /* 0x004fe40008400000 */
[----:B------:R2:W-:Y:S01]  /*13190*/  @P4 STG.E desc[UR20][R6.64+0x80], R13 ;  /* 0x0000800d06004986 */ /* 0x0005e2000c101914 */
[----:B------:R-:W-:Y:S01]  /*131a0*/  ISETP.GT.AND P4, PT, R0, 0x28, P1 ;  /* 0x000000280000780c */ /* 0x000fe20000f84270 */
[----:B------:R-:W-:Y:S02]  /*131b0*/  FMUL R171, R171, UR11 ;  /* 0x0000000babab7c20 */ /* 0x000fe40008400000 */
[----:B------:R-:W-:Y:S01]  /*131c0*/  @P5 STG.E desc[UR20][R6.64+0x84], R169 ;  /* 0x000084a906005986 */ /* 0x000fe2000c101914 */
[----:B-1----:R-:W-:Y:S01]  /*131d0*/  FMUL R11, R172, UR11 ;  /* 0x0000000bac0b7c20 */ /* 0x002fe20008400000 */
        /* <DEDUP_REMOVED lines=8> */
[----:B------:R-:W-:Y:S01]  /*13260*/  @P3 STG.E desc[UR20][R4.64+0x84], R171 ;  /* 0x000084ab04003986 */ /* 0x000fe2000c101914 */
[----:B------:R-:W-:Y:S01]  /*13270*/  ISETP.GT.AND P3, PT, R0, 0x29, P0 ;  /* 0x000000290000780c */ /* 0x000fe20000764270 */
[----:B--2---:R-:W-:Y:S02]  /*13280*/  FMUL R13, R174, UR11 ;  /* 0x0000000bae0d7c20 */ /* 0x004fe40008400000 */
[----:B------:R2:W-:Y:S01]  /*13290*/  @P4 STG.E desc[UR20][R6.64+0xa0], R11 ;  /* 0x0000a00b06004986 */ /* 0x0005e2000c101914 */
[----:B------:R-:W-:Y:S01]  /*132a0*/  ISETP.GT.AND P4, PT, R0, 0x30, P1 ;  /* 0x000000300000780c */ /* 0x000fe20000f84270 */
[----:B------:R-:W-:-:S02]  /*132b0*/  FMUL R175, R175, UR11 ;  /* 0x0000000bafaf7c20 */ /* 0x000fc40008400000 */
[----:B------:R-:W-:Y:S01]  /*132c0*/  @P5 STG.E desc[UR20][R6.64+0xa4], R173 ;  /* 0x0000a4ad06005986 */ /* 0x000fe2000c101914 */
[----:B-1----:R-:W-:Y:S01]  /*132d0*/  FMUL R9, R176, UR11 ;  /* 0x0000000bb0097c20 */ /* 0x002fe20008400000 */
[----:B------:R-:W-:Y:S01]  /*132e0*/  ISETP.GT.AND P5, PT, R0, 0x31, P1 ;  /* 0x000000310000780c */ /* 0x000fe20000fa4270 */
[----:B------:R-:W-:Y:S01]  /*132f0*/  FMUL R177, R177, UR11 ;  /* 0x0000000bb1b17c20 */ /* 0x000fe20008400000 */
[----:B------:R-:W-:Y:S02]  /*13300*/  F2FP.TF32.F32.PACK_B R13, R13 ;  /* 0x0000000dff0d723e */ /* 0x000fe400024050ff */
[----:B------:R-:W-:Y:S02]  /*13310*/  F2FP.TF32.F32.PACK_B R175, R175 ;  /* 0x000000afffaf723e */ /* 0x000fe400024050ff */
[----:B------:R-:W-:Y:S01]  /*13320*/  F2FP.TF32.F32.PACK_B R9, R9 ;  /* 0x00000009ff09723e */ /* 0x000fe200024050ff */
[----:B------:R1:W-:Y:S01]  /*13330*/  @P2 STG.E desc[UR20][R4.64+0xa0], R13 ;  /* 0x0000a00d04002986 */ /* 0x0003e2000c101914 */
[----:B------:R-:W-:-:S02]  /*13340*/  F2FP.TF32.F32.PACK_B R177, R177 ;  /* 0x000000b1ffb1723e */ /* 0x000fc400024050ff */
[C---:B------:R-:W-:Y:S01]  /*13350*/  ISETP.GT.AND P2, PT, R0.reuse, 0x30, P0 ;  /* 0x000000300000780c */ /* 0x040fe20000744270 */
        /* <DEDUP_REMOVED lines=24> */
[C---:B------:R-:W-:Y:S02]  /*134e0*/  ISETP.GT.AND P5, PT, R0.reuse, 0x41, P1 ;  /* 0x000000410000780c */ /* 0x040fe40000fa4270 */
[----:B------:R-:W-:Y:S01]  /*134f0*/  ISETP.GT.AND P6, PT, R0, 0x40, P0 ;  /* 0x000000400000780c */ /* 0x000fe200007c4270 */
[----:B------:R-:W-:Y:S01]  /*13500*/  FMUL R185, R185, UR11 ;  /* 0x0000000bb9b97c20 */ /* 0x000fe20008400000 */
[----:B------:R-:W-:Y:S02]  /*13510*/  F2FP.TF32.F32.PACK_B R9, R9 ;  /* 0x00000009ff09723e */ /* 0x000fe400024050ff */
[----:B------:R-:W-:Y:S01]  /*13520*/  F2FP.TF32.F32.PACK_B R183, R183 ;  /* 0x000000b7ffb7723e */ /* 0x000fe200024050ff */
[----:B--2---:R-:W-:Y:S01]  /*13530*/  FMUL R13, R186, UR11 ;  /* 0x0000000bba0d7c20 */ /* 0x004fe20008400000 */
[----:B------:R-:W-:Y:S01]  /*13540*/  F2FP.TF32.F32.PACK_B R11, R11 ;  /* 0x0000000bff0b723e */ /* 0x000fe200024050ff */
[----:B------:R1:W-:Y:S01]  /*13550*/  @P2 STG.E desc[UR20][R4.64+0xe0], R9 ;  /* 0x0000e00904002986 */ /* 0x0003e2000c101914 */
[----:B------:R-:W-:-:S02]  /*13560*/  F2FP.TF32.F32.PACK_B R185, R185 ;  /* 0x000000b9ffb9723e */ /* 0x000fc400024050ff */
[----:B------:R-:W-:Y:S01]  /*13570*/  F2FP.TF32.F32.PACK_B R13, R13 ;  /* 0x0000000dff0d723e */ /* 0x000fe200024050ff */
[----:B------:R-:W-:Y:S01]  /*13580*/  @P3 STG.E desc[UR20][R4.64+0xe4], R183 ;  /* 0x0000e4b704003986 */ /* 0x000fe2000c101914 */
[----:B------:R-:W-:-:S03]  /*13590*/  ISETP.GT.AND P3, PT, R0, 0x41, P0 ;  /* 0x000000410000780c */ /* 0x000fc60000764270 */
[----:B------:R2:W-:Y:S01]  /*135a0*/  @P4 STG.E desc[UR20][R6.64+0x100], R11 ;  /* 0x0001000b06004986 */ /* 0x0005e2000c101914 */
[----:B------:R-:W-:Y:S01]  /*135b0*/  ISETP.GT.AND P4, PT, R0, 0x48, P1 ;  /* 0x000000480000780c */ /* 0x000fe20000f84270 */
[----:B------:R-:W-:Y:S02]  /*135c0*/  FMUL R187, R187, UR11 ;  /* 0x0000000bbbbb7c20 */ /* 0x000fe40008400000 */
[----:B------:R-:W-:Y:S01]  /*135d0*/  @P5 STG.E desc[UR20][R6.64+0x104], R185 ;  /* 0x000104b906005986 */ /* 0x000fe2000c101914 */
[----:B-1----:R-:W-:-:S03]  /*135e0*/  FMUL R9, R188, UR11 ;  /* 0x0000000bbc097c20 */ /* 0x002fc60008400000 */
[----:B------:R1:W-:Y:S01]  /*135f0*/  @P6 STG.E desc[UR20][R4.64+0x100], R13 ;  /* 0x0001000d04006986 */ /* 0x0003e2000c101914 */
[C---:B------:R-:W-:Y:S01]  /*13600*/  ISETP.GT.AND P6, PT, R0.reuse, 0x49, P1 ;  /* 0x000000490000780c */ /* 0x040fe20000fc4270 */
[----:B------:R-:W-:Y:S01]  /*13610*/  FMUL R189, R189, UR11 ;  /* 0x0000000bbdbd7c20 */ /* 0x000fe20008400000 */
[----:B------:R-:W-:Y:S02]  /*13620*/  F2FP.TF32.F32.PACK_B R187, R187 ;  /* 0x000000bbffbb723e */ /* 0x000fe400024050ff */
[----:B------:R-:W-:Y:S02]  /*13630*/  F2FP.TF32.F32.PACK_B R9, R9 ;  /* 0x00000009ff09723e */ /* 0x000fe400024050ff */
[----:B------:R-:W-:Y:S01]  /*13640*/  ISETP.GT.AND P2, PT, R0, 0x48, P0 ;  /* 0x000000480000780c */ /* 0x000fe20000744270 */
[----:B------:R-:W-:Y:S01]  /*13650*/  @P3 STG.E desc[UR20][R4.64+0x104], R187 ;  /* 0x000104bb04003986 */ /* 0x000fe2000c101914 */
[----:B------:R-:W-:Y:S01]  /*13660*/  F2FP.TF32.F32.PACK_B R189, R189 ;  /* 0x000000bdffbd723e */ /* 0x000fe200024050ff */
[----:B------:R-:W-:Y:S01]  /*13670*/  FMUL R15, R190, UR11 ;  /* 0x0000000bbe0f7c20 */ /* 0x000fe20008400000 */
[C---:B------:R-:W-:Y:S01]  /*13680*/  ISETP.GT.AND P5, PT, R0.reuse, 0x49, P0 ;  /* 0x000000490000780c */ /* 0x040fe200007a4270 */
[----:B------:R3:W-:Y:S01]  /*13690*/  @P4 STG.E desc[UR20][R6.64+0x120], R9 ;  /* 0x0001200906004986 */ /* 0x0007e2000c101914 */
[----:B------:R-:W-:Y:S01]  /*136a0*/  ISETP.GT.AND P4, PT, R0, 0x50, P1 ;  /* 0x000000500000780c */ /* 0x000fe20000f84270 */
[----:B------:R-:W-:Y:S01]  /*136b0*/  FMUL R191, R191, UR11 ;  /* 0x0000000bbfbf7c20 */ /* 0x000fe20008400000 */
[----:B------:R-:W-:Y:S01]  /*136c0*/  FMUL R17, R192, UR11 ;  /* 0x0000000bc0117c20 */ /* 0x000fe20008400000 */
[----:B------:R-:W-:Y:S01]  /*136d0*/  @P6 STG.E desc[UR20][R6.64+0x124], R189 ;  /* 0x000124bd06006986 */ /* 0x000fe2000c101914 */
[----:B------:R-:W-:-:S02]  /*136e0*/  ISETP.GT.AND P3, PT, R0, 0x51, P1 ;  /* 0x000000510000780c */ /* 0x000fc40000f64270 */
[----:B------:R-:W-:Y:S02]  /*136f0*/  F2FP.TF32.F32.PACK_B R15, R15 ;  /* 0x0000000fff0f723e */ /* 0x000fe400024050ff */
[----:B------:R-:W-:Y:S01]  /*13700*/  ISETP.GT.AND P6, PT, R0, 0x50, P0 ;  /* 0x000000500000780c */ /* 0x000fe200007c4270 */
[----:B------:R-:W-:Y:S01]  /*13710*/  FMUL R193, R193, UR11 ;  /* 0x0000000bc1c17c20 */ /* 0x000fe20008400000 */
[----:B------:R-:W-:Y:S01]  /*13720*/  F2FP.TF32.F32.PACK_B R191, R191 ;  /* 0x000000bfffbf723e */ /* 0x000fe200024050ff */
[----:B--2---:R-:W-:Y:S01]  /*13730*/  FMUL R11, R194, UR11 ;  /* 0x0000000bc20b7c20 */ /* 0x004fe20008400000 */
[----:B------:R-:W-:Y:S01]  /*13740*/  F2FP.TF32.F32.PACK_B R17, R17 ;  /* 0x00000011ff11723e */ /* 0x000fe200024050ff */
[----:B------:R-:W-:Y:S01]  /*13750*/  @P2 STG.E desc[UR20][R4.64+0x120], R15 ;  /* 0x0001200f04002986 */ /* 0x000fe2000c101914 */
[----:B------:R-:W-:Y:S02]  /*13760*/  ISETP.GT.AND P2, PT, R0, 0x51, P0 ;  /* 0x000000510000780c */ /* 0x000fe40000744270 */
[----:B------:R-:W-:Y:S01]  /*13770*/  F2FP.TF32.F32.PACK_B R193, R193 ;  /* 0x000000c1ffc1723e */ /* 0x000fe200024050ff */
[----:B------:R-:W-:Y:S01]  /*13780*/  @P5 STG.E desc[UR20][R4.64+0x124], R191 ;  /* 0x000124bf04005986 */ /* 0x000fe2000c101914 */
[----:B------:R-:W-:Y:S01]  /*13790*/  F2FP.TF32.F32.PACK_B R11, R11 ;  /* 0x0000000bff0b723e */ /* 0x000fe200024050ff */
[----:B------:R-:W-:-:S02]  /*137a0*/  FMUL R195, R195, UR11 ;  /* 0x0000000bc3c37c20 */ /* 0x000fc40008400000 */
[----:B------:R-:W-:Y:S01]  /*137b0*/  @P4 STG.E desc[UR20][R6.64+0x140], R17 ;  /* 0x0001401106004986 */ /* 0x000fe2000c101914 */
[C---:B------:R-:W-:Y:S02]  /*137c0*/  ISETP.GT.AND P4, PT, R0.reuse, 0x59, P1 ;  /* 0x000000590000780c */ /* 0x040fe40000f84270 */
[----:B------:R-:W-:Y:S01]  /*137d0*/  ISETP.GT.AND P5, PT, R0, 0x58, P1 ;  /* 0x000000580000780c */ /* 0x000fe20000fa4270 */
[----:B------:R-:W-:Y:S01]  /*137e0*/  FMUL R197, R197, UR11 ;  /* 0x0000000bc5c57c20 */ /* 0x000fe20008400000 */
[----:B------:R-:W-:Y:S01]  /*137f0*/  @P3 STG.E desc[UR20][R6.64+0x144], R193 ;  /* 0x000144c106003986 */ /* 0x000fe2000c101914 */
[----:B------:R-:W-:Y:S01]  /*13800*/  FMUL R19, R196, UR11 ;  /* 0x0000000bc4137c20 */ /* 0x000fe20008400000 */
[----:B------:R-:W-:Y:S02]  /*13810*/  ISETP.GT.AND P3, PT, R0, 0x58, P0 ;  /* 0x000000580000780c */ /* 0x000fe40000764270 */
[----:B------:R-:W-:Y:S01]  /*13820*/  @P6 STG.E desc[UR20][R4.64+0x140], R11 ;  /* 0x0001400b04006986 */ /* 0x000fe2000c101914 */
[----:B------:R-:W-:-:S02]  /*13830*/  F2FP.TF32.F32.PACK_B R195, R195 ;  /* 0x000000c3ffc3723e */ /* 0x000fc400024050ff */
[----:B------:R-:W-:Y:S01]  /*13840*/  ISETP.GT.AND P6, PT, R0, 0x59, P0 ;  /* 0x000000590000780c */ /* 0x000fe200007c4270 */
[----:B------:R-:W-:Y:S01]  /*13850*/  FMUL R21, R198, UR11 ;  /* 0x0000000bc6157c20 */ /* 0x000fe20008400000 */
[----:B------:R-:W-:Y:S01]  /*13860*/  FMUL R199, R199, UR11 ;  /* 0x0000000bc7c77c20 */ /* 0x000fe20008400000 */
[----:B------:R-:W-:Y:S01]  /*13870*/  F2FP.TF32.F32.PACK_B R197, R197 ;  /* 0x000000c5ffc5723e */ /* 0x000fe200024050ff */
[----:B------:R-:W-:Y:S01]  /*13880*/  @P2 STG.E desc[UR20][R4.64+0x144], R195 ;  /* 0x000144c304002986 */ /* 0x000fe2000c101914 */
[----:B------:R-:W-:Y:S02]  /*13890*/  F2FP.TF32.F32.PACK_B R19, R19 ;  /* 0x00000013ff13723e */ /* 0x000fe400024050ff */
[----:B------:R-:W-:Y:S01]  /*138a0*/  ISETP.GT.AND P2, PT, R0, 0x60, P1 ;  /* 0x000000600000780c */ /* 0x000fe20000f44270 */
[----:B------:R-:W-:Y:S01]  /*138b0*/  @P4 STG.E desc[UR20][R6.64+0x164], R197 ;  /* 0x000164c506004986 */ /* 0x000fe2000c101914 */
[----:B------:R-:W-:Y:S01]  /*138c0*/  F2FP.TF32.F32.PACK_B R21, R21 ;  /* 0x00000015ff15723e */ /* 0x000fe200024050ff */
[----:B-1----:R-:W-:Y:S01]  /*138d0*/  FMUL R13, R200, UR11 ;  /* 0x0000000bc80d7c20 */ /* 0x002fe20008400000 */
[----:B------:R-:W-:Y:S01]  /*138e0*/  F2FP.TF32.F32.PACK_B R199, R199 ;  /* 0x000000c7ffc7723e */ /* 0x000fe200024050ff */
[----:B------:R-:W-:Y:S01]  /*138f0*/  @P5 STG.E desc[UR20][R6.64+0x160], R19 ;  /* 0x0001601306005986 */ /* 0x000fe2000c101914 */
[----:B------:R-:W-:-:S02]  /*13900*/  ISETP.GT.AND P4, PT, R0, 0x61, P1 ;  /* 0x000000610000780c */ /* 0x000fc40000f84270 */
[----:B------:R-:W-:Y:S01]  /*13910*/  ISETP.GT.AND P5, PT, R0, 0x60, P0 ;  /* 0x000000600000780c */ /* 0x000fe200007a4270 */
[----:B------:R-:W-:Y:S01]  /*13920*/  FMUL R201, R201, UR11 ;  /* 0x0000000bc9c97c20 */ /* 0x000fe20008400000 */
[----:B------:R-:W-:Y:S01]  /*13930*/  @P3 STG.E desc[UR20][R4.64+0x160], R21 ;  /* 0x0001601504003986 */ /* 0x000fe2000c101914 */
[----:B------:R-:W-:Y:S01]  /*13940*/  FMUL R23, R202, UR11 ;  /* 0x0000000bca177c20 */ /* 0x000fe20008400000 */
[----:B------:R-:W-:Y:S02]  /*13950*/  F2FP.TF32.F32.PACK_B R13, R13 ;  /* 0x0000000dff0d723e */ /* 0x000fe400024050ff */
[----:B------:R-:W-:Y:S01]  /*13960*/  @P6 STG.E desc[UR20][R4.64+0x164], R199 ;  /* 0x000164c704006986 */ /* 0x000fe2000c101914 */
[----:B------:R-:W-:Y:S01]  /*13970*/  ISETP.GT.AND P6, PT, R0, 0x61, P0 ;  /* 0x000000610000780c */ /* 0x000fe200007c4270 */
[----:B------:R-:W-:Y:S01]  /*13980*/  FMUL R203, R203, UR11 ;  /* 0x0000000bcbcb7c20 */ /* 0x000fe20008400000 */
[----:B------:R-:W-:Y:S01]  /*13990*/  F2FP.TF32.F32.PACK_B R201, R201 ;  /* 0x000000c9ffc9723e */ /* 0x000fe200024050ff */
[----:B------:R1:W-:Y:S01]  /*139a0*/  @P2 STG.E desc[UR20][R6.64+0x180], R13 ;  /* 0x0001800d06002986 */ /* 0x0003e2000c101914 */
[----:B------:R-:W-:-:S02]  /*139b0*/  F2FP.TF32.F32.PACK_B R23, R23 ;  /* 0x00000017ff17723e */ /* 0x000fc400024050ff */
[C---:B------:R-:W-:Y:S01]  /*139c0*/  ISETP.GT.AND P2, PT, R0.reuse, 0x68, P1 ;  /* 0x000000680000780c */ /* 0x040fe20000f44270 */
[----:B------:R-:W-:Y:S01]  /*139d0*/  @P4 STG.E desc[UR20][R6.64+0x184], R201 ;  /* 0x000184c906004986 */ /* 0x000fe2000c101914 */
[----:B------:R-:W-:Y:S01]  /*139e0*/  ISETP.GT.AND P3, PT, R0, 0x69, P1 ;  /* 0x000000690000780c */ /* 0x000fe20000f64270 */
[----:B------:R-:W-:Y:S01]  /*139f0*/  FMUL R153, R204, UR11 ;  /* 0x0000000bcc997c20 */ /* 0x000fe20008400000 */
[----:B------:R-:W-:Y:S01]  /*13a00*/  F2FP.TF32.F32.PACK_B R203, R203 ;  /* 0x000000cbffcb723e */ /* 0x000fe200024050ff */
[----:B------:R-:W-:Y:S01]  /*13a10*/  @P5 STG.E desc[UR20][R4.64+0x180], R23 ;  /* 0x0001801704005986 */ /* 0x000fe2000c101914 */
[C---:B------:R-:W-:Y:S01]  /*13a20*/  ISETP.GT.AND P4, PT, R0.reuse, 0x68, P0 ;  /* 0x000000680000780c */ /* 0x040fe20000784270 */
[----:B------:R-:W-:Y:S01]  /*13a30*/  FMUL R205, R205, UR11 ;  /* 0x0000000bcdcd7c20 */ /* 0x000fe20008400000 */
[----:B------:R-:W-:Y:S01]  /*13a40*/  ISETP.GT.AND P5, PT, R0, 0x69, P0 ;  /* 0x000000690000780c */ /* 0x000fe200007a4270 */
[----:B------:R-:W-:Y:S01]  /*13a50*/  FMUL R155, R206, UR11 ;  /* 0x0000000bce9b7c20 */ /* 0x000fe20008400000 */
[----:B------:R-:W-:Y:S01]  /*13a60*/  FMUL R207, R207, UR11 ;  /* 0x0000000bcfcf7c20 */ /* 0x000fe20008400000 */
[----:B------:R-:W-:Y:S01]  /*13a70*/  @P6 STG.E desc[UR20][R4.64+0x184], R203 ;  /* 0x000184cb04006986 */ /* 0x000fe2000c101914 */
[----:B------:R-:W-:-:S02]  /*13a80*/  F2FP.TF32.F32.PACK_B R153, R153 ;  /* 0x00000099ff99723e */ /* 0x000fc400024050ff */
[----:B------:R-:W-:Y:S02]  /*13a90*/  ISETP.GT.AND P6, PT, R0, 0x70, P1 ;  /* 0x000000700000780c */ /* 0x000fe40000fc4270 */
[----:B------:R-:W-:Y:S01]  /*13aa0*/  F2FP.TF32.F32.PACK_B R205, R205 ;  /* 0x000000cdffcd723e */ /* 0x000fe200024050ff */
[----:B------:R-:W-:Y:S01]  /*13ab0*/  FMUL R157, R208, UR11 ;  /* 0x0000000bd09d7c20 */ /* 0x000fe20008400000 */
[----:B------:R-:W-:Y:S01]  /*13ac0*/  F2FP.TF32.F32.PACK_B R155, R155 ;  /* 0x0000009bff9b723e */ /* 0x000fe200024050ff */
[----:B------:R-:W-:Y:S01]  /*13ad0*/  @P2 STG.E desc[UR20][R6.64+0x1a0], R153 ;  /* 0x0001a09906002986 */ /* 0x000fe2000c101914 */
[----:B------:R-:W-:Y:S02]  /*13ae0*/  F2FP.TF32.F32.PACK_B R207, R207 ;  /* 0x000000cfffcf723e */ /* 0x000fe400024050ff */
[C---:B------:R-:W-:Y:S01]  /*13af0*/  ISETP.GT.AND P2, PT, R0.reuse, 0x71, P1 ;  /* 0x000000710000780c */ /* 0x040fe20000f44270 */
[----:B------:R-:W-:Y:S01]  /*13b00*/  @P3 STG.E desc[UR20][R6.64+0x1a4], R205 ;  /* 0x0001a4cd06003986 */ /* 0x000fe2000c101914 */
[----:B------:R-:W-:Y:S01]  /*13b10*/  ISETP.GT.AND P3, PT, R0, 0x70, P0 ;  /* 0x000000700000780c */ /* 0x000fe20000764270 */
[----:B------:R-:W-:Y:S01]  /*13b20*/  FMUL R209, R209, UR11 ;  /* 0x0000000bd1d17c20 */ /* 0x000fe20008400000 */
[----:B------:R-:W-:Y:S01]  /*13b30*/  F2FP.TF32.F32.PACK_B R157, R157 ;  /* 0x0000009dff9d723e */ /* 0x000fe200024050ff */
[----:B------:R-:W-:Y:S01]  /*13b40*/  @P4 STG.E desc[UR20][R4.64+0x1a0], R155 ;  /* 0x0001a09b04004986 */ /* 0x000fe2000c101914 */
[----:B------:R-:W-:Y:S01]  /*13b50*/  FMUL R159, R210, UR11 ;  /* 0x0000000bd29f7c20 */ /* 0x000fe20008400000 */
[----:B------:R-:W-:-:S02]  /*13b60*/  ISETP.GT.AND P4, PT, R0, 0x71, P0 ;  /* 0x000000710000780c */ /* 0x000fc40000784270 */
[----:B------:R-:W-:Y:S01]  /*13b70*/  @P5 STG.E desc[UR20][R4.64+0x1a4], R207 ;  /* 0x0001a4cf04005986 */ /* 0x000fe2000c101914 */
[C---:B------:R-:W-:Y:S02]  /*13b80*/  ISETP.GT.AND P5, PT, R0.reuse, 0x78, P1 ;  /* 0x000000780000780c */ /* 0x040fe40000fa4270 */
[C---:B------:R-:W-:Y:S01]  /*13b90*/  ISETP.GT.AND P1, PT, R0.reuse, 0x79, P1 ;  /* 0x000000790000780c */ /* 0x040fe20000f24270 */
[----:B------:R-:W-:Y:S01]  /*13ba0*/  FMUL R211, R211, UR11 ;  /* 0x0000000bd3d37c20 */ /* 0x000fe20008400000 */
[----:B------:R-:W-:Y:S01]  /*13bb0*/  @P6 STG.E desc[UR20][R6.64+0x1c0], R157 ;  /* 0x0001c09d06006986 */ /* 0x000fe2000c101914 */
[----:B------:R-:W-:Y:S01]  /*13bc0*/  FMUL R213, R213, UR11 ;  /* 0x0000000bd5d57c20 */ /* 0x000fe20008400000 */
[----:B------:R-:W-:Y:S02]  /*13bd0*/  F2FP.TF32.F32.PACK_B R209, R209 ;  /* 0x000000d1ffd1723e */ /* 0x000fe400024050ff */
[----:B------:R-:W-:Y:S01]  /*13be0*/  ISETP.GT.AND P6, PT, R0, 0x78, P0 ;  /* 0x000000780000780c */ /* 0x000fe200007c4270 */
[----:B------:R-:W-:Y:S01]  /*13bf0*/  FMUL R161, R212, UR11 ;  /* 0x0000000bd4a17c20 */ /* 0x000fe20008400000 */
[----:B------:R-:W-:Y:S01]  /*13c00*/  F2FP.TF32.F32.PACK_B R159, R159 ;  /* 0x0000009fff9f723e */ /* 0x000fe200024050ff */
[----:B------:R-:W-:Y:S01]  /*13c10*/  FMUL R163, R214, UR11 ;  /* 0x0000000bd6a37c20 */ /* 0x000fe20008400000 */
[----:B------:R-:W-:Y:S01]  /*13c20*/  USHF.L.U32 UR7, UR14, 0x9, URZ ;  /* 0x000000090e077899 */ /* 0x000fe2000800063f */
[----:B------:R-:W-:Y:S01]  /*13c30*/  F2FP.TF32.F32.PACK_B R211, R211 ;  /* 0x000000d3ffd3723e */ /* 0x000fe200024050ff */
[----:B------:R-:W-:Y:S01]  /*13c40*/  @P2 STG.E desc[UR20][R6.64+0x1c4], R209 ;  /* 0x0001c4d106002986 */ /* 0x000fe2000c101914 */
[----:B------:R-:W-:Y:S01]  /*13c50*/  F2FP.TF32.F32.PACK_B R213, R213 ;  /* 0x000000d5ffd5723e */ /* 0x000fe200024050ff */
[----:B------:R-:W-:Y:S01]  /*13c60*/  USHF.L.U64.HI UR6, UR14, 0x9, UR15 ;  /* 0x000000090e067899 */ /* 0x000fe2000801020f */
[----:B------:R-:W-:Y:S01]  /*13c70*/  F2FP.TF32.F32.PACK_B R161, R161 ;  /* 0x000000a1ffa1723e */ /* 0x000fe200024050ff */
[----:B------:R-:W-:Y:S01]  /*13c80*/  @P3 STG.E desc[UR20][R4.64+0x1c0], R159 ;  /* 0x0001c09f04003986 */ /* 0x000fe2000c101914 */
[----:B------:R-:W-:Y:S01]  /*13c90*/  ISETP.GT.AND P3, PT, R14, 0x80, PT ;  /* 0x000000800e00780c */ /* 0x000fe20003f64270 */
[----:B---3--:R-:W-:Y:S01]  /*13ca0*/  IMAD.U32 R9, RZ, RZ, UR7 ;  /* 0x00000007ff097e24 */ /* 0x008fe2000f8e00ff */
[----:B------:R-:W-:Y:S01]  /*13cb0*/  F2FP.TF32.F32.PACK_B R163, R163 ;  /* 0x000000a3ffa3723e */ /* 0x000fe200024050ff */
[----:B------:R-:W-:Y:S01]  /*13cc0*/  @P4 STG.E desc[UR20][R4.64+0x1c4], R211 ;  /* 0x0001c4d304004986 */ /* 0x000fe2000c101914 */
[----:B------:R-:W-:-:S03]  /*13cd0*/  ISETP.GT.AND P0, PT, R0, 0x79, P0 ;  /* 0x000000790000780c */ /* 0x000fc60000704270 */
[----:B------:R-:W-:Y:S01]  /*13ce0*/  @P1 STG.E desc[UR20][R6.64+0x1e4], R213 ;  /* 0x0001e4d506001986 */ /* 0x000fe2000c101914 */
[----:B------:R-:W-:Y:S01]  /*13cf0*/  ISETP.GT.AND P1, PT, R0, RZ, P3 ;  /* 0x000000ff0000720c */ /* 0x000fe20001f24270 */
[----:B------:R-:W-:Y:S02]  /*13d00*/  FMUL R215, R215, UR11 ;  /* 0x0000000bd7d77c20 */ /* 0x000fe40008400000 */
[----:B------:R2:W-:Y:S01]  /*13d10*/  @P5 STG.E desc[UR20][R6.64+0x1e0], R161 ;  /* 0x0001e0a106005986 */ /* 0x0005e2000c101914 */
[----:B-1----:R-:W-:Y:S01]  /*13d20*/  FMUL R13, R88, UR11 ;  /* 0x0000000b580d7c20 */ /* 0x002fe20008400000 */
[----:B------:R-:W-:Y:S02]  /*13d30*/  ISETP.GT.AND P4, PT, R0, 0x1, P3 ;  /* 0x000000010000780c */ /* 0x000fe40001f84270 */
[----:B------:R-:W-:Y:S01]  /*13d40*/  @P6 STG.E desc[UR20][R4.64+0x1e0], R163 ;  /* 0x0001e0a304006986 */ /* 0x000fe2000c101914 */
[C---:B------:R-:W-:Y:S01]  /*13d50*/  IADD3 R8, P2, P6, R2.reuse, UR9, R9 ;  /* 0x0000000902087c10 */ /* 0x040fe2000fe5e009 */
[----:B------:R-:W-:Y:S01]  /*13d60*/  FMUL R89, R89, UR11 ;  /* 0x0000000b59597c20 */ /* 0x000fe20008400000 */
[----:B------:R-:W-:Y:S01]  /*13d70*/  F2FP.TF32.F32.PACK_B R215, R215 ;  /* 0x000000d7ffd7723e */ /* 0x000fe200024050ff */
[----:B--2---:R-:W-:Y:S01]  /*13d80*/  IMAD.U32 R7, RZ, RZ, UR6 ;  /* 0x00000006ff077e24 */ /* 0x004fe2000f8e00ff */
[----:B------:R-:W-:-:S02]  /*13d90*/  IADD3 R6, P5, R2, UR7, RZ ;  /* 0x0000000702067c10 */ /* 0x000fc4000ffbe0ff */
[----:B------:R-:W-:Y:S02]  /*13da0*/  F2FP.TF32.F32.PACK_B R13, R13 ;  /* 0x0000000dff0d723e */ /* 0x000fe400024050ff */
[C---:B------:R-:W-:Y:S02]  /*13db0*/  IADD3.X R9, R3.reuse, UR8, R7, P2, P6 ;  /* 0x0000000803097c10 */ /* 0x040fe400097ec407 */
[----:B------:R-:W-:Y:S02]  /*13dc0*/  IADD3.X R7, R3, UR6, RZ, P5, !PT ;  /* 0x0000000603077c10 */ /* 0x000fe4000affe4ff */
[----:B------:R-:W-:Y:S01]  /*13dd0*/  ISETP.GT.AND P2, PT, R14, 0x88, PT ;  /* 0x000000880e00780c */ /* 0x000fe20003f44270 */
[----:B------:R1:W-:Y:S01]  /*13de0*/  @P0 STG.E desc[UR20][R4.64+0x1e4], R215 ;  /* 0x0001e4d704000986 */ /* 0x0003e2000c101914 */
[----:B------:R-:W-:Y:S02]  /*13df0*/  F2FP.TF32.F32.PACK_B R89, R89 ;  /* 0x00000059ff59723e */ /* 0x000fe400024050ff */
[C---:B------:R-:W-:Y:S01]  /*13e00*/  ISETP.GT.AND P0, PT, R0.reuse, RZ, P2 ;  /* 0x000000ff0000720c */ /* 0x040fe20001704270 */
[----:B------:R2:W-:Y:S01]  /*13e10*/  @P1 STG.E desc[UR20][R6.64], R13 ;  /* 0x0000000d06001986 */ /* 0x0005e2000c101914 */
[----:B------:R-:W-:Y:S01]  /*13e20*/  ISETP.GT.AND P1, PT, R0, 0x1, P2 ;  /* 0x000000010000780c */ /* 0x000fe20001724270 */
[----:B------:R-:W-:Y:S01]  /*13e30*/  FMUL R15, R90, UR11 ;  /* 0x0000000b5a0f7c20 */ /* 0x000fe20008400000 */
[----:B------:R-:W-:Y:S01]  /*13e40*/  FMUL R91, R91, UR11 ;  /* 0x0000000b5b5b7c20 */ /* 0x000fe20008400000 */
[----:B------:R-:W-:Y:S01]  /*13e50*/  @P4 STG.E desc[UR20][R6.64+0x4], R89 ;  /* 0x0000045906004986 */ /* 0x000fe2000c101914 */
[----:B------:R-:W-:-:S02]  /*13e60*/  IADD3 R10, P4, R6, UR9, RZ ;  /* 0x00000009060a7c10 */ /* 0x000fc4000ff9e0ff */
[----:B------:R-:W-:Y:S02]  /*13e70*/  F2FP.TF32.F32.PACK_B R15, R15 ;  /* 0x0000000fff0f723e */ /* 0x000fe400024050ff */
[----:B------:R-:W-:Y:S02]  /*13e80*/  IADD3.X R11, R7, UR8, RZ, P4, !PT ;  /* 0x00000008070b7c10 */ /* 0x000fe4000a7fe4ff */
[----:B------:R-:W-:Y:S02]  /*13e90*/  F2FP.TF32.F32.PACK_B R91, R91 ;  /* 0x0000005bff5b723e */ /* 0x000fe400024050ff */
[C---:B------:R-:W-:Y:S01]  /*13ea0*/  ISETP.GT.AND P4, PT, R0.reuse, 0x8, P3 ;  /* 0x000000080000780c */ /* 0x040fe20001f84270 */
[----:B------:R-:W-:Y:S01]  /*13eb0*/  @P0 STG.E desc[UR20][R10.64], R15 ;  /* 0x0000000f0a000986 */ /* 0x000fe2000c101914 */
[C---:B------:R-:W-:Y:S02]  /*13ec0*/  ISETP.GT.AND P5, PT, R0.reuse, 0x9, P3 ;  /* 0x000000090000780c */ /* 0x040fe40001fa4270 */
[C---:B------:R-:W-:Y:S01]  /*13ed0*/  ISETP.GT.AND P0, PT, R0.reuse, 0x8, P2 ;  /* 0x000000080000780c */ /* 0x040fe20001704270 */
[----:B------:R-:W-:Y:S01]  /*13ee0*/  @P1 STG.E desc[UR20][R10.64+0x4], R91 ;  /* 0x0000045b0a001986 */ /* 0x000fe2000c101914 */
[----:B------:R-:W-:Y:S01]  /*13ef0*/  ISETP.GT.AND P1, PT, R0, 0x9, P2 ;  /* 0x000000090000780c */ /* 0x000fe20001724270 */
[----:B-1----:R-:W-:Y:S01]  /*13f00*/  FMUL R5, R92, UR11 ;  /* 0x0000000b5c057c20 */ /* 0x002fe20008400000 */
[----:B------:R-:W-:Y:S01]  /*13f10*/  FMUL R93, R93, UR11 ;  /* 0x0000000b5d5d7c20 */ /* 0x000fe20008400000 */
[----:B--2---:R-:W-:Y:S01]  /*13f20*/  FMUL R13, R94, UR11 ;  /* 0x0000000b5e0d7c20 */ /* 0x004fe20008400000 */
[----:B------:R-:W-:-:S02]  /*13f30*/  FMUL R95, R95, UR11 ;  /* 0x0000000b5f5f7c20 */ /* 0x000fc40008400000 */
[----:B------:R-:W-:Y:S02]  /*13f40*/  F2FP.TF32.F32.PACK_B R5, R5 ;  /* 0x00000005ff05723e */ /* 0x000fe400024050ff */
[----:B------:R-:W-:Y:S02]  /*13f50*/  F2FP.TF32.F32.PACK_B R93, R93 ;  /* 0x0000005dff5d723e */ /* 0x000fe400024050ff */
[----:B------:R-:W-:Y:S01]  /*13f60*/  F2FP.TF32.F32.PACK_B R13, R13 ;  /* 0x0000000dff0d723e */ /* 0x000fe200024050ff */
[----:B------:R1:W-:Y:S01]  /*13f70*/  @P4 STG.E desc[UR20][R6.64+0x20], R5 ;  /* 0x0000200506004986 */ /* 0x0003e2000c101914 */
[----:B------:R-:W-:Y:S01]  /*13f80*/  F2FP.TF32.F32.PACK_B R95, R95 ;  /* 0x0000005fff5f723e */ /* 0x000fe200024050ff */
[----:B------:R-:W-:Y:S02]  /*13f90*/  @P1 IMAD.MOV.U32 R4, RZ, RZ, R8 ;  /* 0x000000ffff041224 */ /* 0x000fe400078e0008 */
[----:B------:R-:W-:Y:S04]  /*13fa0*/  @P5 STG.E desc[UR20][R6.64+0x24], R93 ;  /* 0x0000245d06005986 */ /* 0x000fe8000c101914 */
[----:B------:R-:W-:Y:S01]  /*13fb0*/  @P0 STG.E desc[UR20][R8.64+0x20], R13 ;  /* 0x0000200d08000986 */ /* 0x000fe2000c101914 */
[C---:B------:R-:W-:Y:S01]  /*13fc0*/  ISETP.GT.AND P0, PT, R0.reuse, 0x10, P2 ;  /* 0x000000100000780c */ /* 0x040fe20001704270 */
[----:B-1----:R-:W-:Y:S01]  /*13fd0*/  @P1 IMAD.MOV.U32 R5, RZ, RZ, R9 ;  /* 0x000000ffff051224 */ /* 0x002fe200078e0009 */
[----:B------:R-:W-:-:S02]  /*13fe0*/  ISETP.GT.AND P4, PT, R0, 0x10, P3 ;  /* 0x000000100000780c */ /* 0x000fc40001f84270 */
[C---:B------:R-:W-:Y:S02]  /*13ff0*/  ISETP.GT.AND P5, PT, R0.reuse, 0x11, P3 ;  /* 0x000000110000780c */ /* 0x040fe40001fa4270 */
[----:B------:R1:W-:Y:S01]  /*14000*/  @P1 STG.E desc[UR20][R4.64+0x24], R95 ;  /* 0x0000245f04001986 */ /* 0x0003e2000c101914 */
[----:B------:R-:W-:Y:S01]  /*14010*/  ISETP.GT.AND P1, PT, R0, 0x11, P2 ;  /* 0x000000110000780c */ /* 0x000fe20001724270 */
[----:B------:R-:W-:Y:S01]  /*14020*/  FMUL R15, R96, UR11 ;  /* 0x0000000b600f7c20 */ /* 0x000fe20008400000 */
[----:B------:R-:W-:Y:S01]  /*14030*/  FMUL R97, R97, UR11 ;  /* 0x0000000b61617c20 */ /* 0x000fe20008400000 */
[----:B------:R-:W-:Y:S01]  /*14040*/  FMUL R11, R98, UR11 ;  /* 0x0000000b620b7c20 */ /* 0x000fe20008400000 */
[----:B------:R-:W-:Y:S02]  /*14050*/  FMUL R99, R99, UR11 ;  /* 0x0000000b63637c20 */ /* 0x000fe40008400000 */
[----:B------:R-:W-:Y:S02]  /*14060*/  F2FP.TF32.F32.PACK_B R15, R15 ;  /* 0x0000000fff0f723e */ /* 0x000fe400024050ff */
[----:B------:R-:W-:-:S02]  /*14070*/  F2FP.TF32.F32.PACK_B R97, R97 ;  /* 0x00000061ff61723e */ /* 0x000fc400024050ff */
[----:B------:R-:W-:Y:S01]  /*14080*/  F2FP.TF32.F32.PACK_B R11, R11 ;  /* 0x0000000bff0b723e */ /* 0x000fe200024050ff */
[----:B-1----:R-:W-:Y:S02]  /*14090*/  @P0 IMAD.MOV.U32 R4, RZ, RZ, R8 ;  /* 0x000000ffff040224 */ /* 0x002fe400078e0008 */
[----:B------:R-:W-:Y:S01]  /*140a0*/  @P0 IMAD.MOV.U32 R5, RZ, RZ, R9 ;  /* 0x000000ffff050224 */ /* 0x000fe200078e0009 */
[----:B------:R-:W-:Y:S01]  /*140b0*/  @P4 STG.E desc[UR20][R6.64+0x40], R15 ;  /* 0x0000400f06004986 */ /* 0x000fe2000c101914 */
[----:B------:R-:W-:-:S03]  /*140c0*/  F2FP.TF32.F32.PACK_B R99, R99 ;  /* 0x00000063ff63723e */ /* 0x000fc600024050ff */
[----:B------:R-:W-:Y:S04]  /*140d0*/  @P5 STG.E desc[UR20][R6.64+0x44], R97 ;  /* 0x0000446106005986 */ /* 0x000fe8000c101914 */
[----:B------:R1:W-:Y:S01]  /*140e0*/  @P0 STG.E desc[UR20][R4.64+0x40], R11 ;  /* 0x0000400b04000986 */ /* 0x0003e2000c101914 */
[C---:B------:R-:W-:Y:S02]  /*140f0*/  ISETP.GT.AND P0, PT, R0.reuse, 0x18, P2 ;  /* 0x000000180000780c */ /* 0x040fe40001704270 */
[C---:B------:R-:W-:Y:S02]  /*14100*/  ISETP.GT.AND P4, PT, R0.reuse, 0x18, P3 ;  /* 0x000000180000780c */ /* 0x040fe40001f84270 */
[----:B------:R-:W-:Y:S01]  /*14110*/  ISETP.GT.AND P5, PT, R0, 0x19, P3 ;  /* 0x000000190000780c */ /* 0x000fe20001fa4270 */
[----:B-1----:R-:W-:-:S02]  /*14120*/  @P1 IMAD.MOV.U32 R4, RZ, RZ, R8 ;  /* 0x000000ffff041224 */ /* 0x002fc400078e0008 */
[----:B------:R-:W-:Y:S02]  /*14130*/  @P1 IMAD.MOV.U32 R5, RZ, RZ, R9 ;  /* 0x000000ffff051224 */ /* 0x000fe400078e0009 */
[----:B------:R-:W-:Y:S01]  /*14140*/  FMUL R13, R100, UR11 ;  /* 0x0000000b640d7c20 */ /* 0x000fe20008400000 */
[----:B------:R-:W-:Y:S02]  /*14150*/  FMUL R101, R101, UR11 ;  /* 0x0000000b65657c20 */ /* 0x000fe40008400000 */
[----:B------:R1:W-:Y:S01]  /*14160*/  @P1 STG.E desc[UR20][R4.64+0x44], R99 ;  /* 0x0000446304001986 */ /* 0x0003e2000c101914 */
[----:B------:R-:W-:Y:S01]  /*14170*/  ISETP.GT.AND P1, PT, R0, 0x19, P2 ;  /* 0x000000190000780c */ /* 0x000fe20001724270 */
[----:B------:R-:W-:Y:S01]  /*14180*/  FMUL R15, R102, UR11 ;  /* 0x0000000b660f7c20 */ /* 0x000fe20008400000 */
[----:B------:R-:W-:Y:S02]  /*14190*/  F2FP.TF32.F32.PACK_B R13, R13 ;  /* 0x0000000dff0d723e */ /* 0x000fe400024050ff */
[----:B------:R-:W-:Y:S01]  /*141a0*/  F2FP.TF32.F32.PACK_B R101, R101 ;  /* 0x00000065ff65723e */ /* 0x000fe200024050ff */
[----:B------:R-:W-:Y:S01]  /*141b0*/  FMUL R103, R103, UR11 ;  /* 0x0000000b67677c20 */ /* 0x000fe20008400000 */
[----:B------:R-:W-:Y:S01]  /*141c0*/  F2FP.TF32.F32.PACK_B R15, R15 ;  /* 0x0000000fff0f723e */ /* 0x000fe200024050ff */
[----:B------:R-:W-:Y:S01]  /*141d0*/  @P4 STG.E desc[UR20][R6.64+0x60], R13 ;  /* 0x0000600d06004986 */ /* 0x000fe2000c101914 */
[----:B-1----:R-:W-:-:S02]  /*141e0*/  @P0 IMAD.MOV.U32 R4, RZ, RZ, R8 ;  /* 0x000000ffff040224 */ /* 0x002fc400078e0008 */
[----:B------:R-:W-:Y:S01]  /*141f0*/  @P0 IMAD.MOV.U32 R5, RZ, RZ, R9 ;  /* 0x000000ffff050224 */ /* 0x000fe200078e0009 */
[----:B------:R-:W-:Y:S01]  /*14200*/  @P5 STG.E desc[UR20][R6.64+0x64], R101 ;  /* 0x0000646506005986 */ /* 0x000fe2000c101914 */
[----:B------:R-:W-:-:S03]  /*14210*/  F2FP.TF32.F32.PACK_B R103, R103 ;  /* 0x00000067ff67723e */ /* 0x000fc600024050ff */
[----:B------:R1:W-:Y:S01]  /*14220*/  @P0 STG.E desc[UR20][R4.64+0x60], R15 ;  /* 0x0000600f04000986 */ /* 0x0003e2000c101914 */
[C---:B------:R-:W-:Y:S02]  /*14230*/  ISETP.GT.AND P0, PT, R0.reuse, 0x20, P2 ;  /* 0x000000200000780c */ /* 0x040fe40001704270 */
[C---:B------:R-:W-:Y:S02]  /*14240*/  ISETP.GT.AND P4, PT, R0.reuse, 0x20, P3 ;  /* 0x000000200000780c */ /* 0x040fe40001f84270 */
[----:B------:R-:W-:Y:S01]  /*14250*/  ISETP.GT.AND P5, PT, R0, 0x21, P3 ;  /* 0x000000210000780c */ /* 0x000fe20001fa4270 */
[----:B-1----:R-:W-:Y:S02]  /*14260*/  @P1 IMAD.MOV.U32 R4, RZ, RZ, R8 ;  /* 0x000000ffff041224 */ /* 0x002fe400078e0008 */
[----:B------:R-:W-:Y:S02]  /*14270*/  @P1 IMAD.MOV.U32 R5, RZ, RZ, R9 ;  /* 0x000000ffff051224 */ /* 0x000fe400078e0009 */
[----:B------:R-:W-:Y:S01]  /*14280*/  FMUL R11, R104, UR11 ;  /* 0x0000000b680b7c20 */ /* 0x000fe20008400000 */
[----:B------:R-:W-:-:S02]  /*14290*/  FMUL R105, R105, UR11 ;  /* 0x0000000b69697c20 */ /* 0x000fc40008400000 */
        /* <DEDUP_REMOVED lines=8> */
[----:B-1----:R-:W-:Y:S02]  /*14320*/  @P0 IMAD.MOV.U32 R4, RZ, RZ, R8 ;  /* 0x000000ffff040224 */ /* 0x002fe400078e0008 */
        /* <DEDUP_REMOVED lines=107> */
[----:B------:R-:W-:Y:S01]  /*149e0*/  FMUL R11, R128, UR11 ;  /* 0x0000000b800b7c20 */ /* 0x000fe20008400000 */
[----:B-1----:R-:W-:Y:S02]  /*149f0*/  @P1 IMAD.MOV.U32 R4, RZ, RZ, R8 ;  /* 0x000000ffff041224 */ /* 0x002fe400078e0008 */
[----:B------:R-:W-:Y:S02]  /*14a00*/  @P1 IMAD.MOV.U32 R5, RZ, RZ, R9 ;  /* 0x000000ffff051224 */ /* 0x000fe400078e0009 */
[----:B------:R-:W-:Y:S01]  /*14a10*/  FMUL R129, R129, UR11 ;  /* 0x0000000b81817c20 */ /* 0x000fe20008400000 */
[----:B------:R-:W-:-:S02]  /*14a20*/  FMUL R13, R130, UR11 ;  /* 0x0000000b820d7c20 */ /* 0x000fc40008400000 */
[----:B------:R1:W-:Y:S01]  /*14a30*/  @P1 STG.E desc[UR20][R4.64+0x124], R127 ;  /* 0x0001247f04001986 */ /* 0x0003e2000c101914 */
[C---:B------:R-:W-:Y:S02]  /*14a40*/  ISETP.GT.AND P1, PT, R0.reuse, 0x51, P2 ;  /* 0x000000510000780c */ /* 0x040fe40001724270 */
        /* <DEDUP_REMOVED lines=8> */
[----:B------:R-:W-:-:S02]  /*14ad0*/  ISETP.GT.AND P4, PT, R0, 0x58, P3 ;  /* 0x000000580000780c */ /* 0x000fc40001f84270 */
[----:B------:R-:W-:Y:S01]  /*14ae0*/  ISETP.GT.AND P5, PT, R0, 0x59, P3 ;  /* 0x000000590000780c */ /* 0x000fe20001fa4270 */
[----:B------:R1:W-:Y:S01]  /*14af0*/  @P0 STG.E desc[UR20][R4.64+0x140], R13 ;  /* 0x0001400d04000986 */ /* 0x0003e2000c101914 */
[----:B------:R-:W-:Y:S01]  /*14b00*/  F2FP.TF32.F32.PACK_B R131, R131 ;  /* 0x00000083ff83723e */ /* 0x000fe200024050ff */
[----:B------:R-:W-:Y:S01]  /*14b10*/  FMUL R15, R132, UR11 ;  /* 0x0000000b840f7c20 */ /* 0x000fe20008400000 */
[----:B------:R-:W-:Y:S01]  /*14b20*/  ISETP.GT.AND P0, PT, R0, 0x58, P2 ;  /* 0x000000580000780c */ /* 0x000fe20001704270 */
[----:B------:R-:W-:Y:S01]  /*14b30*/  FMUL R133, R133, UR11 ;  /* 0x0000000b85857c20 */ /* 0x000fe20008400000 */
[----:B-1----:R-:W-:Y:S02]  /*14b40*/  @P1 IMAD.MOV.U32 R4, RZ, RZ, R8 ;  /* 0x000000ffff041224 */ /* 0x002fe400078e0008 */
[----:B------:R-:W-:Y:S01]  /*14b50*/  @P1 IMAD.MOV.U32 R5, RZ, RZ, R9 ;  /* 0x000000ffff051224 */ /* 0x000fe200078e0009 */
[----:B------:R-:W-:Y:S01]  /*14b60*/  F2FP.TF32.F32.PACK_B R15, R15 ;  /* 0x0000000fff0f723e */ /* 0x000fe200024050ff */
[----:B------:R-:W-:Y:S01]  /*14b70*/  FMUL R11, R134, UR11 ;  /* 0x0000000b860b7c20 */ /* 0x000fe20008400000 */
[----:B------:R-:W-:-:S02]  /*14b80*/  F2FP.TF32.F32.PACK_B R133, R133 ;  /* 0x00000085ff85723e */ /* 0x000fc400024050ff */
[----:B------:R1:W-:Y:S01]  /*14b90*/  @P1 STG.E desc[UR20][R4.64+0x144], R131 ;  /* 0x0001448304001986 */ /* 0x0003e2000c101914 */
[----:B------:R-:W-:-:S03]  /*14ba0*/  ISETP.GT.AND P1, PT, R0, 0x59, P2 ;  /* 0x000000590000780c */ /* 0x000fc60001724270 */
[----:B------:R2:W-:Y:S01]  /*14bb0*/  @P4 STG.E desc[UR20][R6.64+0x160], R15 ;  /* 0x0001600f06004986 */ /* 0x0005e2000c101914 */
[C---:B------:R-:W-:Y:S01]  /*14bc0*/  ISETP.GT.AND P4, PT, R0.reuse, 0x60, P2 ;  /* 0x000000600000780c */ /* 0x040fe20001784270 */
[----:B------:R-:W-:Y:S01]  /*14bd0*/  FMUL R135, R135, UR11 ;  /* 0x0000000b87877c20 */ /* 0x000fe20008400000 */
[----:B------:R-:W-:Y:S01]  /*14be0*/  F2FP.TF32.F32.PACK_B R11, R11 ;  /* 0x0000000bff0b723e */ /* 0x000fe200024050ff */
[----:B------:R-:W-:Y:S01]  /*14bf0*/  @P5 STG.E desc[UR20][R6.64+0x164], R133 ;  /* 0x0001648506005986 */ /* 0x000fe2000c101914 */
[C---:B------:R-:W-:Y:S01]  /*14c00*/  ISETP.GT.AND P5, PT, R0.reuse, 0x60, P3 ;  /* 0x000000600000780c */ /* 0x040fe20001fa4270 */
[----:B-1----:R-:W-:Y:S02]  /*14c10*/  @P0 IMAD.MOV.U32 R4, RZ, RZ, R8 ;  /* 0x000000ffff040224 */ /* 0x002fe400078e0008 */
[----:B------:R-:W-:Y:S01]  /*14c20*/  @P0 IMAD.MOV.U32 R5, RZ, RZ, R9 ;  /* 0x000000ffff050224 */ /* 0x000fe200078e0009 */
[----:B------:R-:W-:Y:S01]  /*14c30*/  ISETP.GT.AND P6, PT, R0, 0x61, P3 ;  /* 0x000000610000780c */ /* 0x000fe20001fc4270 */
[----:B------:R-:W-:Y:S01]  /*14c40*/  FMUL R13, R136, UR11 ;  /* 0x0000000b880d7c20 */ /* 0x000fe20008400000 */
[----:B------:R-:W-:Y:S01]  /*14c50*/  FMUL R137, R137, UR11 ;  /* 0x0000000b89897c20 */ /* 0x000fe20008400000 */
[----:B------:R-:W-:Y:S01]  /*14c60*/  F2FP.TF32.F32.PACK_B R135, R135 ;  /* 0x00000087ff87723e */ /* 0x000fe200024050ff */
[----:B------:R1:W-:Y:S01]  /*14c70*/  @P0 STG.E desc[UR20][R4.64+0x160], R11 ;  /* 0x0001600b04000986 */ /* 0x0003e2000c101914 */
[----:B--2---:R-:W-:Y:S01]  /*14c80*/  FMUL R15, R138, UR11 ;  /* 0x0000000b8a0f7c20 */ /* 0x004fe20008400000 */
[----:B------:R-:W-:-:S02]  /*14c90*/  F2FP.TF32.F32.PACK_B R13, R13 ;  /* 0x0000000dff0d723e */ /* 0x000fc400024050ff */
[----:B------:R-:W-:Y:S02]  /*14ca0*/  ISETP.GT.AND P0, PT, R0, 0x61, P2 ;  /* 0x000000610000780c */ /* 0x000fe40001704270 */
[----:B------:R-:W-:Y:S01]  /*14cb0*/  F2FP.TF32.F32.PACK_B R137, R137 ;  /* 0x00000089ff89723e */ /* 0x000fe200024050ff */
[----:B-1----:R-:W-:Y:S02]  /*14cc0*/  @P1 IMAD.MOV.U32 R4, RZ, RZ, R8 ;  /* 0x000000ffff041224 */ /* 0x002fe400078e0008 */
[----:B------:R-:W-:Y:S01]  /*14cd0*/  @P1 IMAD.MOV.U32 R5, RZ, RZ, R9 ;  /* 0x000000ffff051224 */ /* 0x000fe200078e0009 */
[----:B------:R-:W-:-:S04]  /*14ce0*/  F2FP.TF32.F32.PACK_B R15, R15 ;  /* 0x0000000fff0f723e */ /* 0x000fc800024050ff */
[----:B------:R1:W-:Y:S01]  /*14cf0*/  @P1 STG.E desc[UR20][R4.64+0x164], R135 ;  /* 0x0001648704001986 */ /* 0x0003e2000c101914 */
[----:B------:R-:W-:-:S03]  /*14d00*/  FMUL R139, R139, UR11 ;  /* 0x0000000b8b8b7c20 */ /* 0x000fc60008400000 */
[----:B------:R2:W-:Y:S01]  /*14d10*/  @P5 STG.E desc[UR20][R6.64+0x180], R13 ;  /* 0x0001800d06005986 */ /* 0x0005e2000c101914 */
[----:B------:R-:W-:-:S03]  /*14d20*/  ISETP.GT.AND P5, PT, R0, 0x68, P2 ;  /* 0x000000680000780c */ /* 0x000fc600017a4270 */
[----:B------:R-:W-:Y:S01]  /*14d30*/  @P6 STG.E desc[UR20][R6.64+0x184], R137 ;  /* 0x0001848906006986 */ /* 0x000fe2000c101914 */
[----:B-1----:R-:W-:Y:S02]  /*14d40*/  @P4 IMAD.MOV.U32 R4, RZ, RZ, R8 ;  /* 0x000000ffff044224 */ /* 0x002fe400078e0008 */
[----:B------:R-:W-:Y:S01]  /*14d50*/  @P4 IMAD.MOV.U32 R5, RZ, RZ, R9 ;  /* 0x000000ffff054224 */ /* 0x000fe200078e0009 */
[----:B------:R-:W-:-:S04]  /*14d60*/  ISETP.GT.AND P1, PT, R0, 0x68, P3 ;  /* 0x000000680000780c */ /* 0x000fc80001f24270 */
[----:B------:R1:W-:Y:S01]  /*14d70*/  @P4 STG.E desc[UR20][R4.64+0x180], R15 ;  /* 0x0001800f04004986 */ /* 0x0003e2000c101914 */
[----:B------:R-:W-:Y:S01]  /*14d80*/  ISETP.GT.AND P4, PT, R0, 0x69, P3 ;  /* 0x000000690000780c */ /* 0x000fe20001f84270 */
[----:B------:R-:W-:Y:S01]  /*14d90*/  FMUL R11, R140, UR11 ;  /* 0x0000000b8c0b7c20 */ /* 0x000fe20008400000 */
[----:B------:R-:W-:Y:S01]  /*14da0*/  ISETP.GT.AND P6, PT, R0, 0x69, P2 ;  /* 0x000000690000780c */ /* 0x000fe200017c4270 */
[----:B------:R-:W-:Y:S01]  /*14db0*/  FMUL R141, R141, UR11 ;  /* 0x0000000b8d8d7c20 */ /* 0x000fe20008400000 */
[----:B------:R-:W-:Y:S01]  /*14dc0*/  F2FP.TF32.F32.PACK_B R139, R139 ;  /* 0x0000008bff8b723e */ /* 0x000fe200024050ff */
[----:B--2---:R-:W-:Y:S01]  /*14dd0*/  FMUL R13, R142, UR11 ;  /* 0x0000000b8e0d7c20 */ /* 0x004fe20008400000 */
[----:B------:R-:W-:Y:S01]  /*14de0*/  F2FP.TF32.F32.PACK_B R11, R11 ;  /* 0x0000000bff0b723e */ /* 0x000fe200024050ff */
[----:B-1----:R-:W-:Y:S02]  /*14df0*/  @P0 IMAD.MOV.U32 R4, RZ, RZ, R8 ;  /* 0x000000ffff040224 */ /* 0x002fe400078e0008 */
[----:B------:R-:W-:Y:S01]  /*14e00*/  @P0 IMAD.MOV.U32 R5, RZ, RZ, R9 ;  /* 0x000000ffff050224 */ /* 0x000fe200078e0009 */
[----:B------:R-:W-:Y:S01]  /*14e10*/  F2FP.TF32.F32.PACK_B R141, R141 ;  /* 0x0000008dff8d723e */ /* 0x000fe200024050ff */
[----:B------:R-:W-:Y:S01]  /*14e20*/  FMUL R143, R143, UR11 ;  /* 0x0000000b8f8f7c20 */ /* 0x000fe20008400000 */
[----:B------:R-:W-:-:S02]  /*14e30*/  F2FP.TF32.F32.PACK_B R13, R13 ;  /* 0x0000000dff0d723e */ /* 0x000fc400024050ff */
[----:B------:R1:W-:Y:S02]  /*14e40*/  @P0 STG.E desc[UR20][R4.64+0x184], R139 ;  /* 0x0001848b04000986 */ /* 0x0003e4000c101914 */
[----:B------:R-:W-:Y:S02]  /*14e50*/  F2FP.TF32.F32.PACK_B R143, R143 ;  /* 0x0000008fff8f723e */ /* 0x000fe400024050ff */
[----:B------:R-:W-:Y:S04]  /*14e60*/  @P1 STG.E desc[UR20][R6.64+0x1a0], R11 ;  /* 0x0001a00b06001986 */ /* 0x000fe8000c101914 */
[----:B------:R-:W-:Y:S01]  /*14e70*/  @P4 STG.E desc[UR20][R6.64+0x1a4], R141 ;  /* 0x0001a48d06004986 */ /* 0x000fe2000c101914 */
[----:B-1----:R-:W-:Y:S02]  /*14e80*/  @P5 IMAD.MOV.U32 R4, RZ, RZ, R8 ;  /* 0x000000ffff045224 */ /* 0x002fe400078e0008 */
[----:B------:R-:W-:-:S05]  /*14e90*/  @P5 IMAD.MOV.U32 R5, RZ, RZ, R9 ;  /* 0x000000ffff055224 */ /* 0x000fca00078e0009 */
[----:B------:R1:W-:Y:S01]  /*14ea0*/  @P5 STG.E desc[UR20][R4.64+0x1a0], R13 ;  /* 0x0001a00d04005986 */ /* 0x0003e2000c101914 */
[----:B------:R-:W-:Y:S01]  /*14eb0*/  ISETP.GT.AND P5, PT, R0, 0x71, P3 ;  /* 0x000000710000780c */ /* 0x000fe20001fa4270 */
[----:B------:R-:W-:Y:S01]  /*14ec0*/  FMUL R145, R145, UR11 ;  /* 0x0000000b91917c20 */ /* 0x000fe20008400000 */
[----:B-1----:R-:W-:Y:S02]  /*14ed0*/  @P6 IMAD.MOV.U32 R4, RZ, RZ, R8 ;  /* 0x000000ffff046224 */ /* 0x002fe400078e0008 */
[----:B------:R-:W-:-:S05]  /*14ee0*/  @P6 IMAD.MOV.U32 R5, RZ, RZ, R9 ;  /* 0x000000ffff056224 */ /* 0x000fca00078e0009 */
[----:B------:R1:W-:Y:S01]  /*14ef0*/  @P6 STG.E desc[UR20][R4.64+0x1a4], R143 ;  /* 0x0001a48f04006986 */ /* 0x0003e2000c101914 */
[C---:B------:R-:W-:Y:S02]  /*14f00*/  ISETP.GT.AND P6, PT, R0.reuse, 0x70, P2 ;  /* 0x000000700000780c */ /* 0x040fe400017c4270 */
[----:B------:R-:W-:Y:S02]  /*14f10*/  ISETP.GT.AND P4, PT, R0, 0x70, P3 ;  /* 0x000000700000780c */ /* 0x000fe40001f84270 */
[----:B------:R-:W-:Y:S01]  /*14f20*/  F2FP.TF32.F32.PACK_B R145, R145 ;  /* 0x00000091ff91723e */ /* 0x000fe200024050ff */
[----:B------:R-:W-:Y:S01]  /*14f30*/  FMUL R11, R144, UR11 ;  /* 0x0000000b900b7c20 */ /* 0x000fe20008400000 */
[----:B------:R-:W-:-:S03]  /*14f40*/  FMUL R15, R146, UR11 ;  /* 0x0000000b920f7c20 */ /* 0x000fc60008400000 */
[----:B------:R-:W-:Y:S01]  /*14f50*/  @P5 STG.E desc[UR20][R6.64+0x1c4], R145 ;  /* 0x0001c49106005986 */ /* 0x000fe2000c101914 */
[----:B------:R-:W-:Y:S02]  /*14f60*/  ISETP.GT.AND P5, PT, R0, 0x71, P2 ;  /* 0x000000710000780c */ /* 0x000fe400017a4270 */
[----:B------:R-:W-:Y:S01]  /*14f70*/  F2FP.TF32.F32.PACK_B R11, R11 ;  /* 0x0000000bff0b723e */ /* 0x000fe200024050ff */
[----:B-1----:R-:W-:Y:S01]  /*14f80*/  @P6 IMAD.MOV.U32 R4, RZ, RZ, R8 ;  /* 0x000000ffff046224 */ /* 0x002fe200078e0008 */
[----:B------:R-:W-:Y:S01]  /*14f90*/  F2FP.TF32.F32.PACK_B R15, R15 ;  /* 0x0000000fff0f723e */ /* 0x000fe200024050ff */
[----:B------:R-:W-:Y:S02]  /*14fa0*/  @P6 IMAD.MOV.U32 R5, RZ, RZ, R9 ;  /* 0x000000ffff056224 */ /* 0x000fe400078e0009 */
[----:B------:R-:W-:Y:S01]  /*14fb0*/  @P4 STG.E desc[UR20][R6.64+0x1c0], R11 ;  /* 0x0001c00b06004986 */ /* 0x000fe2000c101914 */
[----:B------:R-:W-:-:S03]  /*14fc0*/  FMUL R147, R147, UR11 ;  /* 0x0000000b93937c20 */ /* 0x000fc60008400000 */
[----:B------:R1:W-:Y:S01]  /*14fd0*/  @P6 STG.E desc[UR20][R4.64+0x1c0], R15 ;  /* 0x0001c00f04006986 */ /* 0x0003e2000c101914 */
[C---:B------:R-:W-:Y:S02]  /*14fe0*/  ISETP.GT.AND P4, PT, R0.reuse, 0x78, P3 ;  /* 0x000000780000780c */ /* 0x040fe40001f84270 */
[C---:B------:R-:W-:Y:S02]  /*14ff0*/  ISETP.GT.AND P3, PT, R0.reuse, 0x79, P3 ;  /* 0x000000790000780c */ /* 0x040fe40001f64270 */
[----:B------:R-:W-:Y:S02]  /*15000*/  ISETP.GT.AND P6, PT, R0, 0x78, P2 ;  /* 0x000000780000780c */ /* 0x000fe400017c4270 */
[----:B------:R-:W-:Y:S01]  /*15010*/  F2FP.TF32.F32.PACK_B R147, R147 ;  /* 0x00000093ff93723e */ /* 0x000fe200024050ff */
[----:B-1----:R-:W-:Y:S01]  /*15020*/  IMAD.U32 R5, RZ, RZ, UR14 ;  /* 0x0000000eff057e24 */ /* 0x002fe2000f8e00ff */
[----:B------:R-:W-:-:S03]  /*15030*/  ISETP.GT.AND P1, PT, R14, 0xc0, PT ;  /* 0x000000c00e00780c */ /* 0x000fc60003f24270 */
[----:B------:R-:W-:-:S04]  /*15040*/  IMAD.WIDE.U32 R4, R5, 0x300, R2 ;  /* 0x0000030005047825 */ /* 0x000fc800078e0002 */
[----:B------:R-:W-:Y:S01]  /*15050*/  FMUL R149, R149, UR11 ;  /* 0x0000000b95957c20 */ /* 0x000fe20008400000 */
[----:B------:R-:W-:Y:S02]  /*15060*/  @P5 IMAD.MOV.U32 R2, RZ, RZ, R8 ;  /* 0x000000ffff025224 */ /* 0x000fe400078e0008 */
[----:B------:R-:W-:Y:S01]  /*15070*/  @P5 IMAD.MOV.U32 R3, RZ, RZ, R9 ;  /* 0x000000ffff035224 */ /* 0x000fe200078e0009 */
[----:B------:R-:W-:Y:S01]  /*15080*/  ISETP.GT.AND P2, PT, R0, 0x79, P2 ;  /* 0x000000790000780c */ /* 0x000fe20001744270 */
[----:B------:R-:W-:Y:S01]  /*15090*/  FMUL R17, R148, UR11 ;  /* 0x0000000b94117c20 */ /* 0x000fe20008400000 */
[----:B------:R-:W-:Y:S02]  /*150a0*/  FMUL R13, R150, UR11 ;  /* 0x0000000b960d7c20 */ /* 0x000fe40008400000 */
[----:B------:R1:W-:Y:S01]  /*150b0*/  @P5 STG.E desc[UR20][R2.64+0x1c4], R147 ;  /* 0x0001c49302005986 */ /* 0x0003e2000c101914 */
[----:B------:R-:W-:Y:S01]  /*150c0*/  ISETP.GT.AND P5, PT, R0, RZ, P1 ;  /* 0x000000ff0000720c */ /* 0x000fe20000fa4270 */
[----:B------:R-:W-:Y:S01]  /*150d0*/  FMUL R151, R151, UR11 ;  /* 0x0000000b97977c20 */ /* 0x000fe20008400000 */
[----:B------:R-:W-:Y:S01]  /*150e0*/  F2FP.TF32.F32.PACK_B R149, R149 ;  /* 0x00000095ff95723e */ /* 0x000fe200024050ff */
[----:B------:R-:W-:Y:S01]  /*150f0*/  UIMAD UR6, UR15, 0x300, URZ ;  /* 0x000003000f0678a4 */ /* 0x000fe2000f8e023f */
[----:B------:R-:W-:Y:S01]  /*15100*/  FMUL R19, R24, UR11 ;  /* 0x0000000b18137c20 */ /* 0x000fe20008400000 */
[----:B------:R-:W-:-:S02]  /*15110*/  F2FP.TF32.F32.PACK_B R17, R17 ;  /* 0x00000011ff11723e */ /* 0x000fc400024050ff */
[----:B------:R-:W-:Y:S01]  /*15120*/  F2FP.TF32.F32.PACK_B R13, R13 ;  /* 0x0000000dff0d723e */ /* 0x000fe200024050ff */
[----:B------:R-:W-:Y:S01]  /*15130*/  @P3 STG.E desc[UR20][R6.64+0x1e4], R149 ;  /* 0x0001e49506003986 */ /* 0x000fe2000c101914 */
[----:B------:R-:W-:Y:S01]  /*15140*/  F2FP.TF32.F32.PACK_B R151, R151 ;  /* 0x00000097ff97723e */ /* 0x000fe200024050ff */
[----:B-1----:R-:W-:Y:S01]  /*15150*/  @P6 IMAD.MOV.U32 R2, RZ, RZ, R8 ;  /* 0x000000ffff026224 */ /* 0x002fe200078e0008 */
[----:B------:R-:W-:Y:S01]  /*15160*/  ISETP.GT.AND P3, PT, R0, 0x1, P1 ;  /* 0x000000010000780c */ /* 0x000fe20000f64270 */
[----:B------:R-:W-:Y:S01]  /*15170*/  @P6 IMAD.MOV.U32 R3, RZ, RZ, R9 ;  /* 0x000000ffff036224 */ /* 0x000fe200078e0009 */
[----:B------:R-:W-:Y:S01]  /*15180*/  F2FP.TF32.F32.PACK_B R19, R19 ;  /* 0x00000013ff13723e */ /* 0x000fe200024050ff */
[----:B------:R-:W-:Y:S01]  /*15190*/  VIADD R5, R5, UR6 ;  /* 0x0000000605057c36 */ /* 0x000fe20008000000 */
[----:B------:R-:W-:Y:S01]  /*151a0*/  ISETP.GT.AND P0, PT, R14, 0xc8, PT ;  /* 0x000000c80e00780c */ /* 0x000fe20003f04270 */
[----:B------:R1:W-:Y:S04]  /*151b0*/  @P4 STG.E desc[UR20][R6.64+0x1e0], R17 ;  /* 0x0001e01106004986 */ /* 0x0003e8000c101914 */
[----:B------:R2:W-:Y:S01]  /*151c0*/  @P6 STG.E desc[UR20][R2.64+0x1e0], R13 ;  /* 0x0001e00d02006986 */ /* 0x0005e2000c101914 */
[----:B------:R-:W-:-:S03]  /*151d0*/  FMUL R25, R25, UR11 ;  /* 0x0000000b19197c20 */ /* 0x000fc60008400000 */
[----:B------:R-:W-:Y:S04]  /*151e0*/  @P2 STG.E desc[UR20][R8.64+0x1e4], R151 ;  /* 0x0001e49708002986 */ /* 0x000fe8000c101914 */
[----:B------:R-:W-:Y:S01]  /*151f0*/  @P5 STG.E desc[UR20][R4.64], R19 ;  /* 0x0000001304005986 */ /* 0x000fe2000c101914 */
[C---:B------:R-:W-:Y:S02]  /*15200*/  ISETP.GT.AND P5, PT, R0.reuse, 0x1, P0 ;  /* 0x000000010000780c */ /* 0x040fe400007a4270 */
[----:B------:R-:W-:Y:S02]  /*15210*/  ISETP.GT.AND P2, PT, R0, RZ, P0 ;  /* 0x000000ff0000720c */ /* 0x000fe40000744270 */
[----:B-1----:R-:W-:Y:S01]  /*15220*/  IADD3 R6, P4, R4, UR9, RZ ;  /* 0x0000000904067c10 */ /* 0x002fe2000ff9e0ff */
[----:B--2---:R-:W-:Y:S01]  /*15230*/  @P3 IMAD.MOV.U32 R2, RZ, RZ, R4 ;  /* 0x000000ffff023224 */ /* 0x004fe200078e0004 */
[----:B------:R-:W-:Y:S01]  /*15240*/  F2FP.TF32.F32.PACK_B R25, R25 ;  /* 0x00000019ff19723e */ /* 0x000fe200024050ff */
[----:B------:R-:W-:Y:S01]  /*15250*/  @P3 IMAD.MOV.U32 R3, RZ, RZ, R5 ;  /* 0x000000ffff033224 */ /* 0x000fe200078e0005 */
[----:B------:R-:W-:Y:S01]  /*15260*/  ISETP.GT.AND P6, PT, R0, 0x8, P1 ;  /* 0x000000080000780c */ /* 0x000fe20000fc4270 */
[----:B------:R-:W-:Y:S01]  /*15270*/  FMUL R21, R26, UR11 ;  /* 0x0000000b1a157c20 */ /* 0x000fe20008400000 */
[----:B------:R-:W-:Y:S01]  /*15280*/  FMUL R27, R27, UR11 ;  /* 0x0000000b1b1b7c20 */ /* 0x000fe20008400000 */
[----:B------:R-:W-:Y:S01]  /*15290*/  IADD3.X R7, R5, UR8, RZ, P4, !PT ;  /* 0x0000000805077c10 */ /* 0x000fe2000a7fe4ff */
[----:B------:R1:W-:Y:S01]  /*152a0*/  @P3 STG.E desc[UR20][R2.64+0x4], R25 ;  /* 0x0000041902003986 */ /* 0x0003e2000c101914 */
[----:B------:R-:W-:-:S02]  /*152b0*/  ISETP.GT.AND P3, PT, R0, 0x9, P1 ;  /* 0x000000090000780c */ /* 0x000fc40000f64270 */
[----:B------:R-:W-:Y:S01]  /*152c0*/  F2FP.TF32.F32.PACK_B R21, R21 ;  /* 0x00000015ff15723e */ /* 0x000fe200024050ff */
[----:B------:R-:W-:Y:S01]  /*152d0*/  FMUL R23, R28, UR11 ;  /* 0x0000000b1c177c20 */ /* 0x000fe20008400000 */
[----:B------:R-:W-:-:S03]  /*152e0*/  F2FP.TF32.F32.PACK_B R27, R27 ;  /* 0x0000001bff1b723e */ /* 0x000fc600024050ff */
[----:B------:R-:W-:Y:S01]  /*152f0*/  @P2 STG.E desc[UR20][R6.64], R21 ;  /* 0x0000001506002986 */ /* 0x000fe2000c101914 */
[----:B-1----:R-:W-:Y:S02]  /*15300*/  @P5 IMAD.MOV.U32 R2, RZ, RZ, R6 ;  /* 0x000000ffff025224 */ /* 0x002fe400078e0006 */
[----:B------:R-:W-:Y:S01]  /*15310*/  @P5 IMAD.MOV.U32 R3, RZ, RZ, R7 ;  /* 0x000000ffff035224 */ /* 0x000fe200078e0007 */
[C---:B------:R-:W-:Y:S01]  /*15320*/  ISETP.GT.AND P2, PT, R0.reuse, 0x8, P0 ;  /* 0x000000080000780c */ /* 0x040fe20000744270 */
[----:B------:R-:W-:Y:S01]  /*15330*/  FMUL R29, R29, UR11 ;  /* 0x0000000b1d1d7c20 */ /* 0x000fe20008400000 */
[----:B------:R-:W-:Y:S02]  /*15340*/  F2FP.TF32.F32.PACK_B R23, R23 ;  /* 0x00000017ff17723e */ /* 0x000fe400024050ff */
[----:B------:R1:W-:Y:S01]  /*15350*/  @P5 STG.E desc[UR20][R2.64+0x4], R27 ;  /* 0x0000041b02005986 */ /* 0x0003e2000c101914 */
[----:B------:R-:W-:Y:S01]  /*15360*/  ISETP.GT.AND P5, PT, R0, 0x9, P0 ;  /* 0x000000090000780c */ /* 0x000fe200007a4270 */
[----:B------:R-:W-:Y:S01]  /*15370*/  FMUL R89, R30, UR11 ;  /* 0x0000000b1e597c20 */ /* 0x000fe20008400000 */
[----:B------:R-:W-:Y:S01]  /*15380*/  F2FP.TF32.F32.PACK_B R29, R29 ;  /* 0x0000001dff1d723e */ /* 0x000fe200024050ff */
[----:B-1----:R-:W-:-:S02]  /*15390*/  @P6 IMAD.MOV.U32 R2, RZ, RZ, R4 ;  /* 0x000000ffff026224 */ /* 0x002fc400078e0004 */
[----:B------:R-:W-:-:S05]  /*153a0*/  @P6 IMAD.MOV.U32 R3, RZ, RZ, R5 ;  /* 0x000000ffff036224 */ /* 0x000fca00078e0005 */
[----:B------:R1:W-:Y:S01]  /*153b0*/  @P6 STG.E desc[UR20][R2.64+0x20], R23 ;  /* 0x0000201702006986 */ /* 0x0003e2000c101914 */
[----:B------:R-:W-:Y:S01]  /*153c0*/  ISETP.GT.AND P6, PT, R0, 0x10, P1 ;  /* 0x000000100000780c */ /* 0x000fe20000fc4270 */
[----:B------:R-:W-:Y:S01]  /*153d0*/  FMUL R31, R31, UR11 ;  /* 0x0000000b1f1f7c20 */ /* 0x000fe20008400000 */
[----:B------:R-:W-:Y:S01]  /*153e0*/  F2FP.TF32.F32.PACK_B R89, R89 ;  /* 0x00000059ff59723e */ /* 0x000fe200024050ff */
[----:B-1----:R-:W-:Y:S02]  /*153f0*/  @P3 IMAD.MOV.U32 R2, RZ, RZ, R4 ;  /* 0x000000ffff023224 */ /* 0x002fe400078e0004 */
        /* <DEDUP_REMOVED lines=104> */
[----:B------:R-:W-:Y:S02]  /*15a80*/  F2FP.TF32.F32.PACK_B R103, R103 ;  /* 0x00000067ff67723e */ /* 0x000fe400024050ff */
[----:B------:R-:W-:Y:S01]  /*15a90*/  ISETP.GT.AND P2, PT, R0, 0x30, P0 ;  /* 0x000000300000780c */ /* 0x000fe20000744270 */
[----:B------:R-:W-:Y:S01]  /*15aa0*/  FMUL R49, R49, UR11 ;  /* 0x0000000b31317c20 */ /* 0x000fe20008400000 */
        /* <DEDUP_REMOVED lines=12> */
[----:B------:R-:W-:Y:S01]  /*15b70*/  FMUL R107, R52, UR11 ;  /* 0x0000000b346b7c20 */ /* 0x000fe20008400000 */
[----:B-1----:R-:W-:Y:S02]  /*15b80*/  @P3 IMAD.MOV.U32 R2, RZ, RZ, R4 ;  /* 0x000000ffff023224 */ /* 0x002fe400078e0004 */
[----:B------:R-:W-:-:S05]  /*15b90*/  @P3 IMAD.MOV.U32 R3, RZ, RZ, R5 ;  /* 0x000000ffff033224 */ /* 0x000fca00078e0005 */
[----:B------:R1:W-:Y:S01]  /*15ba0*/  @P3 STG.E desc[UR20][R2.64+0xc4], R49 ;  /* 0x0000c43102003986 */ /* 0x0003e2000c101914 */
[----:B------:R-:W-:Y:S01]  /*15bb0*/  F2FP.TF32.F32.PACK_B R51, R51 ;  /* 0x00000033ff33723e */ /* 0x000fe200024050ff */
[--C-:B------:R-:W-:Y:S01]  /*15bc0*/  @P5 IMAD.MOV.U32 R8, RZ, RZ, R6.reuse ;  /* 0x000000ffff085224 */ /* 0x100fe200078e0006 */
[----:B------:R-:W-:Y:S02]  /*15bd0*/  IADD3.X R9, R5, UR8, RZ, P4, !PT ;  /* 0x0000000805097c10 */ /* 0x000fe4000a7fe4ff */
[----:B------:R-:W-:Y:S01]  /*15be0*/  F2FP.TF32.F32.PACK_B R107, R107 ;  /* 0x0000006bff6b723e */ /* 0x000fe200024050ff */
[----:B-1----:R-:W-:Y:S02]  /*15bf0*/  @P2 IMAD.MOV.U32 R2, RZ, RZ, R6 ;  /* 0x000000ffff022224 */ /* 0x002fe400078e0006 */
[----:B------:R-:W-:Y:S01]  /*15c00*/  @P2 IMAD.MOV.U32 R3, RZ, RZ, R7 ;  /* 0x000000ffff032224 */ /* 0x000fe200078e0007 */
[----:B------:R-:W-:-:S04]  /*15c10*/  ISETP.GT.AND P3, PT, R0, 0x39, P1 ;  /* 0x000000390000780c */ /* 0x000fc80000f64270 */
[----:B------:R1:W-:Y:S01]  /*15c20*/  @P2 STG.E desc[UR20][R2.64+0xc0], R105 ;  /* 0x0000c06902002986 */ /* 0x0003e2000c101914 */
[----:B------:R-:W-:-:S03]  /*15c30*/  ISETP.GT.AND P2, PT, R0, 0x38, P0 ;  /* 0x000000380000780c */ /* 0x000fc60000744270 */
[----:B------:R-:W-:Y:S01]  /*15c40*/  @P5 STG.E desc[UR20][R8.64+0xc4], R51 ;  /* 0x0000c43308005986 */ /* 0x000fe2000c101914 */
[----:B------:R-:W-:Y:S01]  /*15c50*/  ISETP.GT.AND P5, PT, R0, 0x40, P1 ;  /* 0x000000400000780c */ /* 0x000fe20000fa4270 */
[----:B-1----:R-:W-:Y:S02]  /*15c60*/  @P6 IMAD.MOV.U32 R2, RZ, RZ, R4 ;  /* 0x000000ffff026224 */ /* 0x002fe400078e0004 */
[----:B------:R-:W-:Y:S02]  /*15c70*/  @P6 IMAD.MOV.U32 R3, RZ, RZ, R5 ;  /* 0x000000ffff036224 */ /* 0x000fe400078e0005 */
[----:B------:R-:W-:-:S03]  /*15c80*/  FMUL R53, R53, UR11 ;  /* 0x0000000b35357c20 */ /* 0x000fc60008400000 */
[----:B------:R1:W-:Y:S01]  /*15c90*/  @P6 STG.E desc[UR20][R2.64+0xe0], R107 ;  /* 0x0000e06b02006986 */ /* 0x0003e2000c101914 */
[----:B------:R-:W-:Y:S01]  /*15ca0*/  ISETP.GT.AND P6, PT, R0, 0x39, P0 ;  /* 0x000000390000780c */ /* 0x000fe200007c4270 */
[----:B------:R-:W-:Y:S01]  /*15cb0*/  FMUL R109, R54, UR11 ;  /* 0x0000000b366d7c20 */ /* 0x000fe20008400000 */
[----:B------:R-:W-:Y:S01]  /*15cc0*/  FMUL R55, R55, UR11 ;  /* 0x0000000b37377c20 */ /* 0x000fe20008400000 */
[----:B------:R-:W-:Y:S01]  /*15cd0*/  F2FP.TF32.F32.PACK_B R53, R53 ;  /* 0x00000035ff35723e */ /* 0x000fe200024050ff */
[----:B------:R-:W-:Y:S01]  /*15ce0*/  FMUL R111, R56, UR11 ;  /* 0x0000000b386f7c20 */ /* 0x000fe20008400000 */
[----:B------:R-:W-:Y:S01]  /*15cf0*/  VIADD R6, R4, UR9 ;  /* 0x0000000904067c36 */ /* 0x000fe20008000000 */
[----:B------:R-:W-:Y:S01]  /*15d00*/  F2FP.TF32.F32.PACK_B R109, R109 ;  /* 0x0000006dff6d723e */ /* 0x000fe200024050ff */
[----:B------:R-:W-:Y:S02]  /*15d10*/  @P2 IMAD.MOV.U32 R7, RZ, RZ, R9 ;  /* 0x000000ffff072224 */ /* 0x000fe400078e0009 */
[----:B-1----:R-:W-:-:S02]  /*15d20*/  @P3 IMAD.MOV.U32 R2, RZ, RZ, R4 ;  /* 0x000000ffff023224 */ /* 0x002fc400078e0004 */
[----:B------:R-:W-:Y:S01]  /*15d30*/  @P3 IMAD.MOV.U32 R3, RZ, RZ, R5 ;  /* 0x000000ffff033224 */ /* 0x000fe200078e0005 */
[----:B------:R-:W-:Y:S01]  /*15d40*/  F2FP.TF32.F32.PACK_B R55, R55 ;  /* 0x00000037ff37723e */ /* 0x000fe200024050ff */
[----:B------:R-:W-:Y:S01]  /*15d50*/  VIADD R10, R4, UR9 ;  /* 0x00000009040a7c36 */ /* 0x000fe20008000000 */
[C---:B------:R-:W-:Y:S01]  /*15d60*/  ISETP.GT.AND P4, PT, R0.reuse, 0x41, P1 ;  /* 0x000000410000780c */ /* 0x040fe20000f84270 */
[----:B------:R-:W-:Y:S01]  /*15d70*/  @P6 IMAD.MOV.U32 R11, RZ, RZ, R9 ;  /* 0x000000ffff0b6224 */ /* 0x000fe200078e0009 */
[----:B------:R1:W-:Y:S01]  /*15d80*/  @P3 STG.E desc[UR20][R2.64+0xe4], R53 ;  /* 0x0000e43502003986 */ /* 0x0003e2000c101914 */
[----:B------:R-:W-:Y:S02]  /*15d90*/  F2FP.TF32.F32.PACK_B R111, R111 ;  /* 0x0000006fff6f723e */ /* 0x000fe400024050ff */
[C---:B------:R-:W-:Y:S01]  /*15da0*/  ISETP.GT.AND P3, PT, R0.reuse, 0x40, P0 ;  /* 0x000000400000780c */ /* 0x040fe20000764270 */
[----:B------:R2:W-:Y:S01]  /*15db0*/  @P2 STG.E desc[UR20][R6.64+0xe0], R109 ;  /* 0x0000e06d06002986 */ /* 0x0005e2000c101914 */
[----:B------:R-:W-:-:S03]  /*15dc0*/  ISETP.GT.AND P2, PT, R0, 0x41, P0 ;  /* 0x000000410000780c */ /* 0x000fc60000744270 */
[----:B------:R-:W-:Y:S01]  /*15dd0*/  @P6 STG.E desc[UR20][R10.64+0xe4], R55 ;  /* 0x0000e4370a006986 */ /* 0x000fe2000c101914 */
[--C-:B-1----:R-:W-:Y:S02]  /*15de0*/  @P5 IMAD.MOV.U32 R2, RZ, RZ, R4.reuse ;  /* 0x000000ffff025224 */ /* 0x102fe400078e0004 */
[----:B------:R-:W-:Y:S02]  /*15df0*/  @P5 IMAD.MOV.U32 R3, RZ, RZ, R5 ;  /* 0x000000ffff035224 */ /* 0x000fe400078e0005 */
[----:B------:R-:W-:Y:S01]  /*15e00*/  FMUL R57, R57, UR11 ;  /* 0x0000000b39397c20 */ /* 0x000fe20008400000 */
[----:B------:R-:W-:Y:S02]  /*15e10*/  FMUL R113, R58, UR11 ;  /* 0x0000000b3a717c20 */ /* 0x000fe40008400000 */
[----:B------:R1:W-:Y:S01]  /*15e20*/  @P5 STG.E desc[UR20][R2.64+0x100], R111 ;  /* 0x0001006f02005986 */ /* 0x0003e2000c101914 */
[C---:B------:R-:W-:Y:S01]  /*15e30*/  ISETP.GT.AND P5, PT, R0.reuse, 0x48, P1 ;  /* 0x000000480000780c */ /* 0x040fe20000fa4270 */
[----:B------:R-:W-:Y:S01]  /*15e40*/  FMUL R59, R59, UR11 ;  /* 0x0000000b3b3b7c20 */ /* 0x000fe20008400000 */
[----:B------:R-:W-:Y:S01]  /*15e50*/  F2FP.TF32.F32.PACK_B R57, R57 ;  /* 0x00000039ff39723e */ /* 0x000fe200024050ff */
[----:B--2---:R-:W-:Y:S01]  /*15e60*/  @P3 IMAD.MOV.U32 R7, RZ, RZ, R9 ;  /* 0x000000ffff073224 */ /* 0x004fe200078e0009 */
[----:B------:R-:W-:Y:S01]  /*15e70*/  ISETP.GT.AND P6, PT, R0, 0x49, P1 ;  /* 0x000000490000780c */ /* 0x000fe20000fc4270 */
[----:B------:R-:W-:Y:S01]  /*15e80*/  FMUL R115, R60, UR11 ;  /* 0x0000000b3c737c20 */ /* 0x000fe20008400000 */
[----:B------:R-:W-:Y:S01]  /*15e90*/  F2FP.TF32.F32.PACK_B R113, R113 ;  /* 0x00000071ff71723e */ /* 0x000fe200024050ff */
[----:B-1----:R-:W-:-:S02]  /*15ea0*/  @P4 IMAD.MOV.U32 R2, RZ, RZ, R4 ;  /* 0x000000ffff024224 */ /* 0x002fc400078e0004 */
[----:B------:R-:W-:Y:S01]  /*15eb0*/  @P4 IMAD.MOV.U32 R3, RZ, RZ, R5 ;  /* 0x000000ffff034224 */ /* 0x000fe200078e0005 */
[----:B------:R-:W-:Y:S01]  /*15ec0*/  F2FP.TF32.F32.PACK_B R59, R59 ;  /* 0x0000003bff3b723e */ /* 0x000fe200024050ff */
[----:B------:R-:W-:Y:S01]  /*15ed0*/  @P2 IMAD.MOV.U32 R11, RZ, RZ, R9 ;  /* 0x000000ffff0b2224 */ /* 0x000fe200078e0009 */
[----:B------:R-:W-:Y:S02]  /*15ee0*/  F2FP.TF32.F32.PACK_B R115, R115 ;  /* 0x00000073ff73723e */ /* 0x000fe400024050ff */
[----:B------:R1:W-:Y:S01]  /*15ef0*/  @P4 STG.E desc[UR20][R2.64+0x104], R57 ;  /* 0x0001043902004986 */ /* 0x0003e2000c101914 */
[----:B------:R-:W-:Y:S01]  /*15f00*/  FMUL R61, R61, UR11 ;  /* 0x0000000b3d3d7c20 */ /* 0x000fe20008400000 */
[C---:B------:R-:W-:Y:S02]  /*15f10*/  ISETP.GT.AND P4, PT, R0.reuse, 0x49, P0 ;  /* 0x000000490000780c */ /* 0x040fe40000784270 */
[----:B------:R2:W-:Y:S01]  /*15f20*/  @P3 STG.E desc[UR20][R6.64+0x100], R113 ;  /* 0x0001007106003986 */ /* 0x0005e2000c101914 */
[----:B------:R-:W-:-:S03]  /*15f30*/  ISETP.GT.AND P3, PT, R0, 0x48, P0 ;  /* 0x000000480000780c */ /* 0x000fc60000764270 */
[----:B------:R-:W-:Y:S01]  /*15f40*/  @P2 STG.E desc[UR20][R10.64+0x104], R59 ;  /* 0x0001043b0a002986 */ /* 0x000fe2000c101914 */
[----:B-1----:R-:W-:Y:S02]  /*15f50*/  @P5 IMAD.MOV.U32 R2, RZ, RZ, R4 ;  /* 0x000000ffff025224 */ /* 0x002fe400078e0004 */
[----:B------:R-:W-:Y:S01]  /*15f60*/  @P5 IMAD.MOV.U32 R3, RZ, RZ, R5 ;  /* 0x000000ffff035224 */ /* 0x000fe200078e0005 */
[----:B------:R-:W-:Y:S01]  /*15f70*/  F2FP.TF32.F32.PACK_B R61, R61 ;  /* 0x0000003dff3d723e */ /* 0x000fe200024050ff */
[----:B------:R-:W-:-:S03]  /*15f80*/  FMUL R117, R62, UR11 ;  /* 0x0000000b3e757c20 */ /* 0x000fc60008400000 */
[----:B------:R1:W-:Y:S01]  /*15f90*/  @P5 STG.E desc[UR20][R2.64+0x120], R115 ;  /* 0x0001207302005986 */ /* 0x0003e2000c101914 */
[----:B------:R-:W-:Y:S01]  /*15fa0*/  FMUL R63, R63, UR11 ;  /* 0x0000000b3f3f7c20 */ /* 0x000fe20008400000 */
[----:B------:R-:W-:Y:S01]  /*15fb0*/  F2FP.TF32.F32.PACK_B R117, R117 ;  /* 0x00000075ff75723e */ /* 0x000fe200024050ff */
[----:B--2---:R-:W-:Y:S02]  /*15fc0*/  @P3 IMAD.MOV.U32 R7, RZ, RZ, R9 ;  /* 0x000000ffff073224 */ /* 0x004fe400078e0009 */
[----:B-1----:R-:W-:Y:S02]  /*15fd0*/  @P6 IMAD.MOV.U32 R2, RZ, RZ, R4 ;  /* 0x000000ffff026224 */ /* 0x002fe400078e0004 */
[----:B------:R-:W-:Y:S01]  /*15fe0*/  @P6 IMAD.MOV.U32 R3, RZ, RZ, R5 ;  /* 0x000000ffff036224 */ /* 0x000fe200078e0005 */
[----:B------:R-:W-:Y:S01]  /*15ff0*/  F2FP.TF32.F32.PACK_B R63, R63 ;  /* 0x0000003fff3f723e */ /* 0x000fe200024050ff */
[----:B------:R-:W-:-:S03]  /*16000*/  @P4 IMAD.MOV.U32 R11, RZ, RZ, R9 ;  /* 0x000000ffff0b4224 */ /* 0x000fc600078e0009 */
[----:B------:R1:W-:Y:S01]  /*16010*/  @P6 STG.E desc[UR20][R2.64+0x124], R61 ;  /* 0x0001243d02006986 */ /* 0x0003e2000c101914 */
[C---:B------:R-:W-:Y:S02]  /*16020*/  ISETP.GT.AND P6, PT, R0.reuse, 0x50, P1 ;  /* 0x000000500000780c */ /* 0x040fe40000fc4270 */
[C---:B------:R-:W-:Y:S01]  /*16030*/  ISETP.GT.AND P2, PT, R0.reuse, 0x51, P1 ;  /* 0x000000510000780c */ /* 0x040fe20000f44270 */
[----:B------:R2:W-:Y:S01]  /*16040*/  @P3 STG.E desc[UR20][R6.64+0x120], R117 ;  /* 0x0001207506003986 */ /* 0x0005e2000c101914 */
[----:B------:R-:W-:Y:S01]  /*16050*/  ISETP.GT.AND P5, PT, R0, 0x50, P0 ;  /* 0x000000500000780c */ /* 0x000fe200007a4270 */
[----:B------:R-:W-:Y:S02]  /*16060*/  FMUL R119, R64, UR11 ;  /* 0x0000000b40777c20 */ /* 0x000fe40008400000 */
[----:B------:R3:W-:Y:S01]  /*16070*/  @P4 STG.E desc[UR20][R10.64+0x124], R63 ;  /* 0x0001243f0a004986 */ /* 0x0007e2000c101914 */
[----:B------:R-:W-:Y:S01]  /*16080*/  ISETP.GT.AND P4, PT, R0, 0x51, P0 ;  /* 0x000000510000780c */ /* 0x000fe20000784270 */
[----:B------:R-:W-:Y:S01]  /*16090*/  FMUL R65, R65, UR11 ;  /* 0x0000000b41417c20 */ /* 0x000fe20008400000 */
[----:B------:R-:W-:Y:S01]  /*160a0*/  F2FP.TF32.F32.PACK_B R119, R119 ;  /* 0x00000077ff77723e */ /* 0x000fe200024050ff */
[----:B------:R-:W-:-:S02]  /*160b0*/  FMUL R121, R66, UR11 ;  /* 0x0000000b42797c20 */ /* 0x000fc40008400000 */
[--C-:B-1----:R-:W-:Y:S02]  /*160c0*/  @P6 IMAD.MOV.U32 R2, RZ, RZ, R4.reuse ;  /* 0x000000ffff026224 */ /* 0x102fe400078e0004 */
[----:B------:R-:W-:Y:S02]  /*160d0*/  @P6 IMAD.MOV.U32 R3, RZ, RZ, R5 ;  /* 0x000000ffff036224 */ /* 0x000fe400078e0005 */
[----:B------:R-:W-:Y:S01]  /*160e0*/  FMUL R67, R67, UR11 ;  /* 0x0000000b43437c20 */ /* 0x000fe20008400000 */
[----:B------:R-:W-:Y:S01]  /*160f0*/  ISETP.GT.AND P3, PT, R0, 0x58, P1 ;  /* 0x000000580000780c */ /* 0x000fe20000f64270 */
[--C-:B--2---:R-:W-:Y:S01]  /*16100*/  @P5 IMAD.MOV.U32 R7, RZ, RZ, R9.reuse ;  /* 0x000000ffff075224 */ /* 0x104fe200078e0009 */
[----:B------:R-:W-:Y:S01]  /*16110*/  F2FP.TF32.F32.PACK_B R65, R65 ;  /* 0x00000041ff41723e */ /* 0x000fe200024050ff */
[----:B------:R1:W-:Y:S01]  /*16120*/  @P6 STG.E desc[UR20][R2.64+0x140], R119 ;  /* 0x0001407702006986 */ /* 0x0003e2000c101914 */
[----:B------:R-:W-:Y:S01]  /*16130*/  F2FP.TF32.F32.PACK_B R121, R121 ;  /* 0x00000079ff79723e */ /* 0x000fe200024050ff */
[----:B---3--:R-:W-:Y:S01]  /*16140*/  @P4 IMAD.MOV.U32 R11, RZ, RZ, R9 ;  /* 0x000000ffff0b4224 */ /* 0x008fe200078e0009 */
[----:B------:R-:W-:Y:S01]  /*16150*/  F2FP.TF32.F32.PACK_B R67, R67 ;  /* 0x00000043ff43723e */ /* 0x000fe200024050ff */
[----:B------:R-:W-:Y:S01]  /*16160*/  FMUL R123, R68, UR11 ;  /* 0x0000000b447b7c20 */ /* 0x000fe20008400000 */
[----:B-1----:R-:W-:-:S02]  /*16170*/  @P2 IMAD.MOV.U32 R2, RZ, RZ, R4 ;  /* 0x000000ffff022224 */ /* 0x002fc400078e0004 */
[----:B------:R-:W-:-:S05]  /*16180*/  @P2 IMAD.MOV.U32 R3, RZ, RZ, R5 ;  /* 0x000000ffff032224 */ /* 0x000fca00078e0005 */
[----:B------:R1:W-:Y:S01]  /*16190*/  @P2 STG.E desc[UR20][R2.64+0x144], R65 ;  /* 0x0001444102002986 */ /* 0x0003e2000c101914 */
[----:B------:R-:W-:-:S03]  /*161a0*/  ISETP.GT.AND P2, PT, R0, 0x59, P1 ;  /* 0x000000590000780c */ /* 0x000fc60000f44270 */
[----:B------:R2:W-:Y:S01]  /*161b0*/  @P5 STG.E desc[UR20][R6.64+0x140], R121 ;  /* 0x0001407906005986 */ /* 0x0005e2000c101914 */
[----:B------:R-:W-:-:S03]  /*161c0*/  ISETP.GT.AND P5, PT, R0, 0x58, P0 ;  /* 0x000000580000780c */ /* 0x000fc600007a4270 */
[----:B------:R3:W-:Y:S01]  /*161d0*/  @P4 STG.E desc[UR20][R10.64+0x144], R67 ;  /* 0x000144430a004986 */ /* 0x0007e2000c101914 */
[----:B------:R-:W-:Y:S02]  /*161e0*/  ISETP.GT.AND P4, PT, R0, 0x59, P0 ;  /* 0x000000590000780c */ /* 0x000fe40000784270 */
[----:B------:R-:W-:Y:S01]  /*161f0*/  F2FP.TF32.F32.PACK_B R123, R123 ;  /* 0x0000007bff7b723e */ /* 0x000fe200024050ff */
[----:B-1----:R-:W-:Y:S02]  /*16200*/  @P3 IMAD.MOV.U32 R2, RZ, RZ, R4 ;  /* 0x000000ffff023224 */ /* 0x002fe400078e0004 */
[----:B------:R-:W-:Y:S02]  /*16210*/  @P3 IMAD.MOV.U32 R3, RZ, RZ, R5 ;  /* 0x000000ffff033224 */ /* 0x000fe400078e0005 */
[----:B------:R-:W-:Y:S01]  /*16220*/  FMUL R69, R69, UR11 ;  /* 0x0000000b45457c20 */ /* 0x000fe20008400000 */
[----:B------:R-:W-:Y:S01]  /*16230*/  FMUL R125, R70, UR11 ;  /* 0x0000000b467d7c20 */ /* 0x000fe20008400000 */
[----:B------:R-:W-:Y:S01]  /*16240*/  FMUL R71, R71, UR11 ;  /* 0x0000000b47477c20 */ /* 0x000fe20008400000 */
[----:B------:R1:W-:Y:S01]  /*16250*/  @P3 STG.E desc[UR20][R2.64+0x160], R123 ;  /* 0x0001607b02003986 */ /* 0x0003e2000c101914 */
[----:B------:R-:W-:Y:S01]  /*16260*/  ISETP.GT.AND P3, PT, R0, 0x60, P1 ;  /* 0x000000600000780c */ /* 0x000fe20000f64270 */
[--C-:B--2---:R-:W-:Y:S01]  /*16270*/  @P5 IMAD.MOV.U32 R7, RZ, RZ, R9.reuse ;  /* 0x000000ffff075224 */ /* 0x104fe200078e0009 */
[----:B------:R-:W-:Y:S01]  /*16280*/  F2FP.TF32.F32.PACK_B R69, R69 ;  /* 0x00000045ff45723e */ /* 0x000fe200024050ff */
[----:B---3--:R-:W-:Y:S01]  /*16290*/  @P4 IMAD.MOV.U32 R11, RZ, RZ, R9 ;  /* 0x000000ffff0b4224 */ /* 0x008fe200078e0009 */
[----:B------:R-:W-:-:S02]  /*162a0*/  F2FP.TF32.F32.PACK_B R125, R125 ;  /* 0x0000007dff7d723e */ /* 0x000fc400024050ff */
[----:B------:R-:W-:Y:S01]  /*162b0*/  F2FP.TF32.F32.PACK_B R71, R71 ;  /* 0x00000047ff47723e */ /* 0x000fe200024050ff */
[----:B-1----:R-:W-:Y:S02]  /*162c0*/  @P2 IMAD.MOV.U32 R2, RZ, RZ, R4 ;  /* 0x000000ffff022224 */ /* 0x002fe400078e0004 */
[----:B------:R-:W-:Y:S02]  /*162d0*/  @P2 IMAD.MOV.U32 R3, RZ, RZ, R5 ;  /* 0x000000ffff032224 */ /* 0x000fe400078e0005 */
[----:B------:R-:W-:-:S03]  /*162e0*/  FMUL R127, R72, UR11 ;  /* 0x0000000b487f7c20 */ /* 0x000fc60008400000 */
        /* <DEDUP_REMOVED lines=13> */
[----:B------:R-:W-:-:S02]  /*163c0*/  ISETP.GT.AND P3, PT, R0, 0x68, P1 ;  /* 0x000000680000780c */ /* 0x000fc40000f64270 */
[----:B------:R-:W-:Y:S01]  /*163d0*/  F2FP.TF32.F32.PACK_B R73, R73 ;  /* 0x00000049ff49723e */ /* 0x000fe200024050ff */
[--C-:B--2---:R-:W-:Y:S01]  /*163e0*/  @P4 IMAD.MOV.U32 R7, RZ, RZ, R9.reuse ;  /* 0x000000ffff074224 */ /* 0x104fe200078e0009 */
[----:B------:R-:W-:Y:S01]  /*163f0*/  F2FP.TF32.F32.PACK_B R129, R129 ;  /* 0x00000081ff81723e */ /* 0x000fe200024050ff */
[----:B---3--:R-:W-:Y:S01]  /*16400*/  @P2 IMAD.MOV.U32 R11, RZ, RZ, R9 ;  /* 0x000000ffff0b2224 */ /* 0x008fe200078e0009 */
[----:B------:R-:W-:Y:S01]  /*16410*/  F2FP.TF32.F32.PACK_B R75, R75 ;  /* 0x0000004bff4b723e */ /* 0x000fe200024050ff */
[----:B-1----:R-:W-:Y:S02]  /*16420*/  @P5 IMAD.MOV.U32 R2, RZ, RZ, R4 ;  /* 0x000000ffff025224 */ /* 0x002fe400078e0004 */
[----:B------:R-:W-:Y:S01]  /*16430*/  @P5 IMAD.MOV.U32 R3, RZ, RZ, R5 ;  /* 0x000000ffff035224 */ /* 0x000fe200078e0005 */
[----:B------:R-:W-:Y:S01]  /*16440*/  ISETP.GT.AND P6, PT, R0, 0x69, P1 ;  /* 0x000000690000780c */ /* 0x000fe20000fc4270 */
[----:B------:R-:W-:-:S03]  /*16450*/  FMUL R131, R76, UR11 ;  /* 0x0000000b4c837c20 */ /* 0x000fc60008400000 */
[----:B------:R1:W-:Y:S04]  /*16460*/  @P5 STG.E desc[UR20][R2.64+0x184], R73 ;  /* 0x0001844902005986 */ /* 0x0003e8000c101914 */
[----:B------:R2:W-:Y:S01]  /*16470*/  @P4 STG.E desc[UR20][R6.64+0x180], R129 ;  /* 0x0001808106004986 */ /* 0x0005e2000c101914 */
[----:B------:R-:W-:-:S03]  /*16480*/  ISETP.GT.AND P4, PT, R0, 0x69, P0 ;  /* 0x000000690000780c */ /* 0x000fc60000784270 */
[----:B------:R3:W-:Y:S01]  /*16490*/  @P2 STG.E desc[UR20][R10.64+0x184], R75 ;  /* 0x0001844b0a002986 */ /* 0x0007e2000c101914 */
[C---:B------:R-:W-:Y:S02]  /*164a0*/  ISETP.GT.AND P2, PT, R0.reuse, 0x68, P0 ;  /* 0x000000680000780c */ /* 0x040fe40000744270 */
[----:B------:R-:W-:Y:S01]  /*164b0*/  ISETP.GT.AND P5, PT, R0, 0x70, P1 ;  /* 0x000000700000780c */ /* 0x000fe20000fa4270 */
[----:B-1----:R-:W-:Y:S01]  /*164c0*/  @P3 IMAD.MOV.U32 R2, RZ, RZ, R4 ;  /* 0x000000ffff023224 */ /* 0x002fe200078e0004 */
[----:B------:R-:W-:Y:S01]  /*164d0*/  F2FP.TF32.F32.PACK_B R131, R131 ;  /* 0x00000083ff83723e */ /* 0x000fe200024050ff */
[----:B------:R-:W-:Y:S02]  /*164e0*/  @P3 IMAD.MOV.U32 R3, RZ, RZ, R5 ;  /* 0x000000ffff033224 */ /* 0x000fe400078e0005 */
[----:B------:R-:W-:Y:S01]  /*164f0*/  FMUL R77, R77, UR11 ;  /* 0x0000000b4d4d7c20 */ /* 0x000fe20008400000 */
[----:B------:R-:W-:Y:S01]  /*16500*/  FMUL R133, R78, UR11 ;  /* 0x0000000b4e857c20 */ /* 0x000fe20008400000 */
[----:B------:R-:W-:Y:S01]  /*16510*/  FMUL R79, R79, UR11 ;  /* 0x0000000b4f4f7c20 */ /* 0x000fe20008400000 */
[----:B------:R1:W-:Y:S02]  /*16520*/  @P3 STG.E desc[UR20][R2.64+0x1a0], R131 ;  /* 0x0001a08302003986 */ /* 0x0003e4000c101914 */
[----:B------:R-:W-:Y:S01]  /*16530*/  F2FP.TF32.F32.PACK_B R77, R77 ;  /* 0x0000004dff4d723e */ /* 0x000fe200024050ff */
[----:B------:R-:W-:Y:S01]  /*16540*/  FMUL R135, R80, UR11 ;  /* 0x0000000b50877c20 */ /* 0x000fe20008400000 */
[----:B------:R-:W-:Y:S01]  /*16550*/  F2FP.TF32.F32.PACK_B R133, R133 ;  /* 0x00000085ff85723e */ /* 0x000fe200024050ff */
[--C-:B--2---:R-:W-:Y:S01]  /*16560*/  @P2 IMAD.MOV.U32 R7, RZ, RZ, R9.reuse ;  /* 0x000000ffff072224 */ /* 0x104fe200078e0009 */
[----:B------:R-:W-:Y:S01]  /*16570*/  F2FP.TF32.F32.PACK_B R79, R79 ;  /* 0x0000004fff4f723e */ /* 0x000fe200024050ff */
[----:B---3--:R-:W-:-:S02]  /*16580*/  @P4 IMAD.MOV.U32 R11, RZ, RZ, R9 ;  /* 0x000000ffff0b4224 */ /* 0x008fc400078e0009 */
[----:B-1----:R-:W-:Y:S02]  /*16590*/  @P6 IMAD.MOV.U32 R2, RZ, RZ, R4 ;  /* 0x000000ffff026224 */ /* 0x002fe400078e0004 */
[----:B------:R-:W-:Y:S01]  /*165a0*/  @P6 IMAD.MOV.U32 R3, RZ, RZ, R5 ;  /* 0x000000ffff036224 */ /* 0x000fe200078e0005 */
[----:B------:R-:W-:-:S04]  /*165b0*/  F2FP.TF32.F32.PACK_B R135, R135 ;  /* 0x00000087ff87723e */ /* 0x000fc800024050ff */
[----:B------:R1:W-:Y:S01]  /*165c0*/  @P6 STG.E desc[UR20][R2.64+0x1a4], R77 ;  /* 0x0001a44d02006986 */ /* 0x0003e2000c101914 */
[----:B------:R-:W-:-:S03]  /*165d0*/  ISETP.GT.AND P6, PT, R0, 0x70, P0 ;  /* 0x000000700000780c */ /* 0x000fc600007c4270 */
[----:B------:R-:W-:Y:S01]  /*165e0*/  @P2 STG.E desc[UR20][R6.64+0x1a0], R133 ;  /* 0x0001a08506002986 */ /* 0x000fe2000c101914 */
[----:B------:R-:W-:-:S03]  /*165f0*/  ISETP.GT.AND P2, PT, R0, 0x71, P1 ;  /* 0x000000710000780c */ /* 0x000fc60000f44270 */
[----:B------:R-:W-:Y:S01]  /*16600*/  @P4 STG.E desc[UR20][R10.64+0x1a4], R79 ;  /* 0x0001a44f0a004986 */ /* 0x000fe2000c101914 */
[----:B-1----:R-:W-:Y:S02]  /*16610*/  @P5 IMAD.MOV.U32 R2, RZ, RZ, R4 ;  /* 0x000000ffff025224 */ /* 0x002fe400078e0004 */
[----:B------:R-:W-:Y:S01]  /*16620*/  @P5 IMAD.MOV.U32 R3, RZ, RZ, R5 ;  /* 0x000000ffff035224 */ /* 0x000fe200078e0005 */
[----:B------:R-:W-:-:S04]  /*16630*/  ISETP.GT.AND P3, PT, R0, 0x78, P1 ;  /* 0x000000780000780c */ /* 0x000fc80000f64270 */
[----:B------:R1:W-:Y:S01]  /*16640*/  @P5 STG.E desc[UR20][R2.64+0x1c0], R135 ;  /* 0x0001c08702005986 */ /* 0x0003e2000c101914 */
[C---:B------:R-:W-:Y:S02]  /*16650*/  ISETP.GT.AND P5, PT, R0.reuse, 0x71, P0 ;  /* 0x000000710000780c */ /* 0x040fe400007a4270 */
[C---:B------:R-:W-:Y:S02]  /*16660*/  ISETP.GT.AND P1, PT, R0.reuse, 0x79, P1 ;  /* 0x000000790000780c */ /* 0x040fe40000f24270 */
[----:B------:R-:W-:Y:S01]  /*16670*/  ISETP.GT.AND P4, PT, R0, 0x78, P0 ;  /* 0x000000780000780c */ /* 0x000fe20000784270 */
[----:B------:R-:W-:Y:S01]  /*16680*/  FMUL R81, R81, UR11 ;  /* 0x0000000b51517c20 */ /* 0x000fe20008400000 */
[----:B------:R-:W-:Y:S01]  /*16690*/  FMUL R137, R82, UR11 ;  /* 0x0000000b52897c20 */ /* 0x000fe20008400000 */
[----:B------:R-:W-:Y:S01]  /*166a0*/  FMUL R83, R83, UR11 ;  /* 0x0000000b53537c20 */ /* 0x000fe20008400000 */
[----:B------:R-:W-:Y:S01]  /*166b0*/  FMUL R139, R84, UR11 ;  /* 0x0000000b548b7c20 */ /* 0x000fe20008400000 */
[----:B------:R-:W-:Y:S01]  /*166c0*/  ISETP.GT.AND P0, PT, R0, 0x79, P0 ;  /* 0x000000790000780c */ /* 0x000fe20000704270 */
[----:B------:R-:W-:Y:S01]  /*166d0*/  FMUL R85, R85, UR11 ;  /* 0x0000000b55557c20 */ /* 0x000fe20008400000 */
[----:B------:R-:W-:Y:S01]  /*166e0*/  FMUL R141, R86, UR11 ;  /* 0x0000000b568d7c20 */ /* 0x000fe20008400000 */
[----:B------:R-:W-:Y:S01]  /*166f0*/  F2FP.TF32.F32.PACK_B R81, R81 ;  /* 0x00000051ff51723e */ /* 0x000fe200024050ff */
[--C-:B-1----:R-:W-:Y:S01]  /*16700*/  @P2 IMAD.MOV.U32 R2, RZ, RZ, R4.reuse ;  /* 0x000000ffff022224 */ /* 0x102fe200078e0004 */
[----:B------:R-:W-:Y:S01]  /*16710*/  F2FP.TF32.F32.PACK_B R137, R137 ;  /* 0x00000089ff89723e */ /* 0x000fe200024050ff */
[----:B------:R-:W-:Y:S01]  /*16720*/  @P2 IMAD.MOV.U32 R3, RZ, RZ, R5 ;  /* 0x000000ffff032224 */ /* 0x000fe200078e0005 */
[----:B------:R-:W-:Y:S01]  /*16730*/  F2FP.TF32.F32.PACK_B R83, R83 ;  /* 0x00000053ff53723e */ /* 0x000fe200024050ff */
[--C-:B------:R-:W-:Y:S01]  /*16740*/  @P6 IMAD.MOV.U32 R7, RZ, RZ, R9.reuse ;  /* 0x000000ffff076224 */ /* 0x100fe200078e0009 */
[----:B------:R-:W-:Y:S01]  /*16750*/  F2FP.TF32.F32.PACK_B R139, R139 ;  /* 0x0000008bff8b723e */ /* 0x000fe200024050ff */
[----:B------:R-:W-:Y:S01]  /*16760*/  @P5 IMAD.MOV.U32 R11, RZ, RZ, R9 ;  /* 0x000000ffff0b5224 */ /* 0x000fe200078e0009 */
[----:B------:R-:W-:Y:S01]  /*16770*/  F2FP.TF32.F32.PACK_B R85, R85 ;  /* 0x00000055ff55723e */ /* 0x000fe200024050ff */
[----:B------:R-:W-:Y:S01]  /*16780*/  @P1 IMAD.MOV.U32 R12, RZ, RZ, R4 ;  /* 0x000000ffff0c1224 */ /* 0x000fe200078e0004 */
[----:B------:R1:W-:Y:S01]  /*16790*/  @P2 STG.E desc[UR20][R2.64+0x1c4], R81 ;  /* 0x0001c45102002986 */ /* 0x0003e2000c101914 */
[----:B------:R-:W-:Y:S01]  /*167a0*/  @P1 IMAD.MOV.U32 R13, RZ, RZ, R5 ;  /* 0x000000ffff0d1224 */ /* 0x000fe200078e0005 */
[----:B------:R-:W-:Y:S01]  /*167b0*/  F2FP.TF32.F32.PACK_B R141, R141 ;  /* 0x0000008dff8d723e */ /* 0x000fe200024050ff */
[----:B------:R-:W-:Y:S01]  /*167c0*/  VIADD R14, R4, UR9 ;  /* 0x00000009040e7c36 */ /* 0x000fe20008000000 */
[----:B------:R1:W-:Y:S01]  /*167d0*/  @P6 STG.E desc[UR20][R6.64+0x1c0], R137 ;  /* 0x0001c08906006986 */ /* 0x0003e2000c101914 */
[----:B------:R-:W-:-:S03]  /*167e0*/  @P4 IMAD.MOV.U32 R15, RZ, RZ, R9 ;  /* 0x000000ffff0f4224 */ /* 0x000fc600078e0009 */
[----:B------:R1:W-:Y:S01]  /*167f0*/  @P5 STG.E desc[UR20][R10.64+0x1c4], R83 ;  /* 0x0001c4530a005986 */ /* 0x0003e2000c101914 */
[----:B------:R-:W-:-:S03]  /*16800*/  VIADD R16, R4, UR9 ;  /* 0x0000000904107c36 */ /* 0x000fc60008000000 */
[----:B------:R1:W-:Y:S04]  /*16810*/  @P3 STG.E desc[UR20][R4.64+0x1e0], R139 ;  /* 0x0001e08b04003986 */ /* 0x0003e8000c101914 */
[----:B------:R1:W-:Y:S01]  /*16820*/  @P1 STG.E desc[UR20][R12.64+0x1e4], R85 ;  /* 0x0001e4550c001986 */ /* 0x0003e2000c101914 */
[----:B------:R-:W-:-:S03]  /*16830*/  FMUL R87, R87, UR11 ;  /* 0x0000000b57577c20 */ /* 0x000fc60008400000 */
[----:B------:R1:W-:Y:S01]  /*16840*/  @P4 STG.E desc[UR20][R14.64+0x1e0], R141 ;  /* 0x0001e08d0e004986 */ /* 0x0003e2000c101914 */
[----:B------:R-:W-:Y:S05]  /*16850*/  @!P0 EXIT ;  /* 0x000000000000894d */ /* 0x000fea0003800000 */
[----:B------:R-:W-:Y:S01]  /*16860*/  F2FP.TF32.F32.PACK_B R87, R87 ;  /* 0x00000057ff57723e */ /* 0x000fe200024050ff */
[----:B------:R-:W-:-:S05]  /*16870*/  IMAD.MOV.U32 R17, RZ, RZ, R9 ;  /* 0x000000ffff117224 */ /* 0x000fca00078e0009 */
[----:B------:R-:W-:Y:S01]  /*16880*/  STG.E desc[UR20][R16.64+0x1e4], R87 ;  /* 0x0001e45710007986 */ /* 0x000fe2000c101914 */
[----:B------:R-:W-:Y:S05]  /*16890*/  EXIT ;  /* 0x000000000000794d */ /* 0x000fea0003800000 */
.L_x_13:
[----:B------:R-:W-:-:S13]  /*168a0*/  ISETP.NE.AND P0, PT, RZ, UR7, PT ;  /* 0x00000007ff007c0c */ /* 0x000fda000bf05270 */
[----:B------:R-:W-:Y:S05]  /*168b0*/  @P0 EXIT ;  /* 0x000000000000094d */ /* 0x000fea0003800000 */
[----:B------:R-:W-:-:S13]  /*168c0*/  ELECT P0, URZ, PT ;  /* 0x00000000003f782f */ /* 0x000fda0003800000 */
[----:B------:R-:W-:Y:S05]  /*168d0*/  @!P0 BRA `(.L_x_528) ;  /* 0x00000008001c8947 */ /* 0x000fea0003800000 */
[----:B------:R-:W-:-:S06]  /*168e0*/  UISETP.GE.AND UP0, UPT, UR5, 0x1, UPT ;  /* 0x000000010500788c */ /* 0x000fcc000bf06270 */
[----:B------:R-:W-:-:S13]  /*168f0*/  PLOP3.LUT P0, PT, PT, PT, UP0, 0x80, 0x0 ;  /* 0x000000000000781c */ /* 0x000fda0003f0f008 */
[----:B------:R-:W-:Y:S05]  /*16900*/  @!P0 BRA `(.L_x_528) ;  /* 0x0000000800108947 */ /* 0x000fea0003800000 */
[----:B------:R-:W0:Y:S01]  /*16910*/  S2R R3, SR_CgaCtaId ;  /* 0x0000000000037919 */ /* 0x000e220000008800 */
[----:B------:R-:W-:Y:S01]  /*16920*/  LOP3.LUT P0, RZ, R6, 0x1f, RZ, 0xc0, !PT ;  /* 0x0000001f06ff7812 */ /* 0x000fe2000780c0ff */
[----:B------:R-:W-:Y:S01]  /*16930*/  IMAD.SHL.U32 R21, R7, 0x100, RZ ;  /* 0x0000010007157824 */ /* 0x000fe200078e00ff */
[----:B------:R-:W-:Y:S01]  /*16940*/  ULDC UR8, c[0x0][0x384] ;  /* 0x0000e10000087ab9 */ /* 0x000fe20000000800 */
[C---:B------:R-:W-:Y:S01]  /*16950*/  ISETP.NE.AND P1, PT, R11.reuse, RZ, PT ;  /* 0x000000ff0b00720c */ /* 0x040fe20003f25270 */
[----:B------:R-:W-:Y:S01]  /*16960*/  UIADD3 UR7, UR5, 0x1, URZ ;  /* 0x0000000105077890 */ /* 0x000fe2000fffe03f */
[----:B------:R-:W-:Y:S01]  /*16970*/  ISETP.NE.OR P0, PT, R11, RZ, !P0 ;  /* 0x000000ff0b00720c */ /* 0x000fe20004705670 */
[----:B------:R-:W-:Y:S01]  /*16980*/  IMAD.U32 R11, RZ, RZ, UR6 ;  /* 0x00000006ff0b7e24 */ /* 0x000fe2000f8e00ff */
[----:B------:R-:W-:Y:S01]  /*16990*/  ULDC UR9, c[0x0][0x388] ;  /* 0x0000e20000097ab9 */ /* 0x000fe20000000800 */
[----:B------:R-:W-:Y:S01]  /*169a0*/  IMAD.HI.U32 R4, R21, UR8, RZ ;  /* 0x0000000815047c27 */ /* 0x000fe2000f8e00ff */
[----:B------:R-:W-:-:S03]  /*169b0*/  CS2R R6, SRZ ;  /* 0x0000000000067805 */ /* 0x000fc6000001ff00 */
[----:B------:R-:W-:Y:S01]  /*169c0*/  IMAD.MOV.U32 R5, RZ, RZ, 0x1 ;  /* 0x00000001ff057424 */ /* 0x000fe200078e00ff */
[----:B------:R-:W-:Y:S01]  /*169d0*/  SHF.R.U32.HI R4, RZ, UR9, R4 ;  /* 0x00000009ff047c19 */ /* 0x000fe20008011604 */
[----:B------:R-:W-:Y:S02]  /*169e0*/  IMAD.MOV.U32 R10, RZ, RZ, RZ ;  /* 0x000000ffff0a7224 */ /* 0x000fe400078e00ff */
[----:B------:R-:W-:Y:S02]  /*169f0*/  IMAD.U32 R22, RZ, RZ, UR7 ;  /* 0x00000007ff167e24 */ /* 0x000fe4000f8e00ff */
[----:B0-----:R-:W-:-:S05]  /*16a00*/  IMAD.SHL.U32 R0, R3, 0x40, RZ ;  /* 0x0000004003007824 */ /* 0x001fca00078e00ff */
[----:B------:R-:W-:-:S05]  /*16a10*/  LOP3.LUT R0, R0, 0x40, RZ, 0xc0, !PT ;  /* 0x0000004000007812 */ /* 0x000fca00078ec0ff */
[----:B------:R-:W-:Y:S01]  /*16a20*/  IMAD R2, R9, 0x80, R0 ;  /* 0x0000008009027824 */ /* 0x000fe200078e0200 */
[----:B------:R-:W-:Y:S01]  /*16a30*/  CS2R R8, SRZ ;  /* 0x0000000000087805 */ /* 0x000fe2000001ff00 */
[----:B------:R-:W-:Y:S01]  /*16a40*/  IMAD.SHL.U32 R0, R3, 0x800, RZ ;  /* 0x0000080003007824 */ /* 0x000fe200078e00ff */
[----:B------:R-:W-:-:S04]  /*16a50*/  LOP3.LUT R3, R11, 0x2, RZ, 0xfc, !PT ;  /* 0x000000020b037812 */ /* 0x000fc800078efcff */
[----:B------:R-:W-:-:S07]  /*16a60*/  LOP3.LUT R0, R0, 0x800, RZ, 0xc0, !PT ;  /* 0x0000080000007812 */ /* 0x000fce00078ec0ff */
.L_x_532:
[----:B------:R-:W0:Y:S01]  /*16a70*/  S2R R12, SR_CgaCtaId ;  /* 0x00000000000c7919 */ /* 0x000e220000008800 */
[----:B------:R-:W-:-:S04]  /*16a80*/  MOV R11, 0x400 ;  /* 0x00000400000b7802 */ /* 0x000fc80000000f00 */
[----:B0-----:R-:W-:Y:S02]  /*16a90*/  LEA R20, R12, R11, 0x18 ;  /* 0x0000000b0c147211 */ /* 0x001fe400078ec0ff */
[----:B------:R-:W-:-:S03]  /*16aa0*/  SHF.L.U32 R11, R5, 0x1f, RZ ;  /* 0x0000001f050b7819 */ /* 0x000fc600000006ff */
[----:B------:R-:W-:-:S07]  /*16ab0*/  IMAD R12, R7, 0x8, R20 ;  /* 0x00000008070c7824 */ /* 0x000fce00078e0214 */
.L_x_529:
[----:B0-----:R0:W1:Y:S02]  /*16ac0*/  SYNCS.PHASECHK.TRANS64.TRYWAIT P2, [R12+URZ+0x30020], R11 ;  /* 0x0300200b0c0075a7 */ /* 0x001064000804017f */
[----:B-1----:R-:W-:Y:S05]  /*16ad0*/  @!P2 NANOSLEEP.SYNCS 0x989680 ;  /* 0x009896800000a95d */ /* 0x002fea0003900000 */
[----:B------:R-:W1:Y:S02]  /*16ae0*/  @!P2 SYNCS.PHASECHK.TRANS64 P2, [R12+URZ+0x30020], R11 ;  /* 0x0300200b0c00a5a7 */ /* 0x000e64000804007f */
[----:B-1----:R-:W-:Y:S05]  /*16af0*/  @!P2 BRA `(.L_x_529) ;  /* 0xfffffffc00f0a947 */ /* 0x002fea000383ffff */
[----:B0-----:R-:W0:Y:S02]  /*16b00*/  @!P1 LDC R11, c[0x0][0x580] ;  /* 0x00016000ff0b9b82 */ /* 0x001e240000000800 */
[----:B0-----:R0:W-:Y:S02]  /*16b10*/  @!P1 SYNCS.ARRIVE.TRANS64 RZ, [R12+URZ+0x30000], R11 ;  /* 0x0300000b0cff99a7 */ /* 0x0011e4000800003f */
[----:B0-----:R-:W-:-:S04]  /*16b20*/  PRMT R11, R3, 0x9910, RZ ;  /* 0x00009910030b7816 */ /* 0x001fc800000000ff */
[----:B------:R-:W-:-:S13]  /*16b30*/  ISETP.NE.AND P2, PT, R11, 0x2, PT ;  /* 0x000000020b00780c */ /* 0x000fda0003f45270 */
[----:B------:R-:W-:Y:S05]  /*16b40*/  @P2 BRA `(.L_x_530) ;  /* 0x0000000000042947 */ /* 0x000fea0003800000 */
[----:B------:R-:W-:Y:S01]  /*16b50*/  BPT.TRAP 0x1 ;  /* 0x000000040000795c */ /* 0x000fe20000300000 */
.L_x_530:
[----:B------:R-:W-:Y:S05]  /*16b60*/  @P0 BRA `(.L_x_531) ;  /* 0x0000000000040947 */ /* 0x000fea0003800000 */
[----:B------:R-:W-:Y:S01]  /*16b70*/  BPT.TRAP 0x1 ;  /* 0x000000040000795c */ /* 0x000fe20000300000 */
.L_x_531:
[----:B------:R-:W0:Y:S01]  /*16b80*/  LDC R14, c[0x0][0x380] ;  /* 0x0000e000ff0e7b82 */ /* 0x000e220000000800 */
[----:B------:R-:W-:Y:S01]  /*16b90*/  R2UR UR7, R4 ;  /* 0x00000000040772ca */ /* 0x000fe200000e0000 */
[----:B------:R-:W-:Y:S01]  /*16ba0*/  ULDC UR13, c[0x0][0x38c] ;  /* 0x0000e300000d7ab9 */ /* 0x000fe20000000800 */
[----:B------:R-:W-:Y:S01]  /*16bb0*/  R2UR UR22, R20 ;  /* 0x00000000141672ca */ /* 0x000fe200000e0000 */
[----:B------:R-:W-:Y:S01]  /*16bc0*/  ULDC.64 UR8, c[0x0][0x3c8] ;  /* 0x0000f20000087ab9 */ /* 0x000fe20000000a00 */
[----:B------:R-:W-:Y:S01]  /*16bd0*/  UISETP.NE.AND UP0, UPT, UR13, 0x1, UPT ;  /* 0x000000010d00788c */ /* 0x000fe2000bf05270 */
[----:B------:R-:W-:Y:S01]  /*16be0*/  R2UR UR17, R12 ;  /* 0x000000000c1172ca */ /* 0x000fe200000e0000 */
[C---:B------:R-:W-:Y:S01]  /*16bf0*/  VIADD R13, R10.reuse, 0x1 ;  /* 0x000000010a0d7836 */ /* 0x040fe20000000000 */
[----:B------:R-:W1:Y:S01]  /*16c00*/  LDC.64 R16, c[0x0][0x3f8] ;  /* 0x0000fe00ff107b82 */ /* 0x000e620000000a00 */
[----:B------:R-:W-:Y:S01]  /*16c10*/  ULDC UR25, c[0x0][0x398] ;  /* 0x0000e60000197ab9 */ /* 0x000fe20000000800 */
[----:B------:R-:W-:Y:S01]  /*16c20*/  R2UR UR18, R10 ;  /* 0x000000000a1272ca */ /* 0x000fe200000e0000 */
[----:B------:R-:W-:Y:S01]  /*16c30*/  ULDC.64 UR26, c[0x0][0x198] ;  /* 0x00006600001a7ab9 */ /* 0x000fe20000000a00 */
[----:B------:R-:W-:Y:S01]  /*16c40*/  R2UR UR16, R7 ;  /* 0x00000000071072ca */ /* 0x000fe200000e0000 */
[----:B------:R-:W-:Y:S01]  /*16c50*/  UIADD3 UR24, UP1, UR26, 0xf0, URZ ;  /* 0x000000f01a187890 */ /* 0x000fe2000ff3e03f */
[----:B------:R-:W-:Y:S01]  /*16c60*/  VIADD R22, R22, 0xffffffff ;  /* 0xffffffff16167836 */ /* 0x000fe20000000000 */
[----:B------:R-:W-:Y:S01]  /*16c70*/  UIADD3 UR30, UP2, UR26, 0x270, URZ ;  /* 0x000002701a1e7890 */ /* 0x000fe2000ff5e03f */
[----:B------:R-:W1:Y:S01]  /*16c80*/  LDC.64 R18, c[0x0][0x3d0] ;  /* 0x0000f400ff127b82 */ /* 0x000e620000000a00 */
[----:B------:R-:W-:Y:S01]  /*16c90*/  @UP0 ULDC.64 UR14, c[0x0][0x390] ;  /* 0x0000e400000e0ab9 */ /* 0x000fe20000000a00 */
[----:B------:R-:W-:Y:S01]  /*16ca0*/  ULDC UR12, c[0x0][0x3ec] ;  /* 0x0000fb00000c7ab9 */ /* 0x000fe20000000800 */
[----:B------:R-:W-:Y:S01]  /*16cb0*/  ULDC.64 UR20, c[0x0][0x3f0] ;  /* 0x0000fc0000147ab9 */ /* 0x000fe20000000a00 */
[----:B------:R-:W-:Y:S01]  /*16cc0*/  ISETP.GT.AND P6, PT, R22, 0x1, PT ;  /* 0x000000011600780c */ /* 0x000fe20003fc4270 */
[----:B------:R-:W-:-:S02]  /*16cd0*/  UIADD3 UR17, UR17, 0x30000, URZ ;  /* 0x0003000011117890 */ /* 0x000fc4000fffe03f */
[----:B------:R-:W-:Y:S01]  /*16ce0*/  USHF.L.U32 UR18, UR18, 0x5, URZ ;  /* 0x0000000512127899 */ /* 0x000fe2000800063f */
[----:B0-----:R-:W-:Y:S01]  /*16cf0*/  ISETP.NE.AND P2, PT, R14, 0x1, PT ;  /* 0x000000010e00780c */ /* 0x001fe20003f45270 */
[----:B------:R-:W0:Y:S01]  /*16d00*/  LDC R15, c[0x0][0x400] ;  /* 0x00010000ff0f7b82 */ /* 0x000e220000000800 */
[----:B------:R-:W-:Y:S01]  /*16d10*/  ULEA UR16, UR16, UR22, 0xf ;  /* 0x0000001610107291 */ /* 0x000fe2000f8e783f */
[----:B------:R-:W-:Y:S01]  /*16d20*/  UMOV UR33, 0x30000 ;  /* 0x0003000000217882 */ /* 0x000fe20000000000 */
[----:B------:R-:W-:Y:S01]  /*16d30*/  UMOV UR28, 0x0 ;  /* 0x00000000001c7882 */ /* 0x000fe20000000000 */
[----:B------:R-:W-:-:S08]  /*16d40*/  UMOV UR29, 0x10000000 ;  /* 0x10000000001d7882 */ /* 0x000fd00000000000 */
[----:B------:R-:W-:Y:S01]  /*16d50*/  @P2 IMAD.U32 R11, RZ, RZ, UR7 ;  /* 0x00000007ff0b2e24 */ /* 0x000fe2000f8e00ff */
[----:B------:R-:W-:Y:S01]  /*16d60*/  R2UR UR7, R21 ;  /* 0x00000000150772ca */ /* 0x000fe200000e0000 */
[----:B-1----:R-:W-:-:S03]  /*16d70*/  IMAD R12, R8, R18, R17 ;  /* 0x00000012080c7224 */ /* 0x002fc600078e0211 */
[----:B------:R-:W-:Y:S01]  /*16d80*/  @P2 R2UR UR7, R11 ;  /* 0x000000000b0722ca */ /* 0x000fe200000e0000 */
[----:B------:R-:W-:Y:S01]  /*16d90*/  IMAD R11, R7, 0x1000, R0 ;  /* 0x00001000070b7824 */ /* 0x000fe200078e0200 */
[----:B------:R-:W-:Y:S01]  /*16da0*/  ISETP.NE.AND P2, PT, R13, UR4, PT ;  /* 0x000000040d007c0c */ /* 0x000fe2000bf45270 */
[----:B------:R-:W-:Y:S02]  /*16db0*/  VIADD R7, R7, 0x1 ;  /* 0x0000000107077836 */ /* 0x000fe40000000000 */
[----:B------:R-:W-:Y:S02]  /*16dc0*/  IMAD R20, R11, 0x4, R20 ;  /* 0x000000040b147824 */ /* 0x000fe400078e0214 */
[----:B------:R-:W-:Y:S01]  /*16dd0*/  IMAD R11, R9, UR9, R16 ;  /* 0x00000009090b7c24 */ /* 0x000fe2000f8e0210 */
[----:B------:R-:W-:Y:S01]  /*16de0*/  ISETP.NE.AND P5, PT, R7, 0x4, PT ;  /* 0x000000040700780c */ /* 0x000fe20003fa5270 */
[----:B------:R-:W1:Y:S01]  /*16df0*/  LDC.64 R16, c[0x0][0x3e0] ;  /* 0x0000f800ff107b82 */ /* 0x000e620000000a00 */
[----:B0-----:R-:W-:Y:S01]  /*16e00*/  IMAD R10, R6, R19, R15 ;  /* 0x00000013060a7224 */ /* 0x001fe200078e020f */
[----:B------:R-:W-:Y:S01]  /*16e10*/  R2UR UR26, R20 ;  /* 0x00000000141a72ca */ /* 0x000fe200000e0000 */
[----:B------:R-:W-:Y:S01]  /*16e20*/  VIADD R15, R9, 0x1 ;  /* 0x00000001090f7836 */ /* 0x000fe20000000000 */
[----:B------:R-:W-:Y:S01]  /*16e30*/  UIMAD.WIDE.U32 UR10, UR7, UR14, URZ ;  /* 0x0000000e070a72a5 */ /* 0x000fe2000f8e003f */
[----:B------:R-:W-:Y:S01]  /*16e40*/  IMAD.U32 R11, R12, 0x20, R11 ;  /* 0x000000200c0b7824 */ /* 0x000fe200078e000b */
[----:B------:R-:W-:Y:S01]  /*16e50*/  UMOV UR23, UR7 ;  /* 0x0000000700177c82 */ /* 0x000fe20008000000 */
[----:B------:R-:W-:Y:S01]  /*16e60*/  UIADD3 UR9, -UR7, URZ, URZ ;  /* 0x0000003f07097290 */ /* 0x000fe2000fffe13f */
[----:B------:R-:W-:Y:S01]  /*16e70*/  @P2 IMAD.MOV R15, RZ, RZ, R9 ;  /* 0x000000ffff0f2224 */ /* 0x000fe200078e0209 */
[----:B------:R-:W-:Y:S01]  /*16e80*/  @UP0 USHF.R.U32.HI UR23, URZ, UR15, UR11 ;  /* 0x0000000f3f170299 */ /* 0x000fe2000801160b */
[----:B------:R-:W-:Y:S01]  /*16e90*/  IMAD.U32 R10, R10, 0x400, R11 ;  /* 0x000004000a0a7824 */ /* 0x000fe200078e000b */
[----:B------:R-:W-:Y:S01]  /*16ea0*/  UISETP.NE.AND UP0, UPT, UR25, 0x1, UPT ;  /* 0x000000011900788c */ /* 0x000fe2000bf05270 */
[----:B------:R-:W-:Y:S01]  /*16eb0*/  VIADD R12, R8, 0x1 ;  /* 0x00000001080c7836 */ /* 0x000fe20000000000 */
[----:B------:R-:W-:Y:S01]  /*16ec0*/  ULDC.64 UR14, c[0x0][0x3c0] ;  /* 0x0000f000000e7ab9 */ /* 0x000fe20000000a00 */
[----:B------:R-:W-:Y:S01]  /*16ed0*/  IMAD R14, R14, UR9, R21 ;  /* 0x000000090e0e7c24 */ /* 0x000fe2000f8e0215 */
[----:B------:R-:W-:Y:S01]  /*16ee0*/  R2UR UR32, R10 ;  /* 0x000000000a2072ca */ /* 0x000fe200000e0000 */
[----:B------:R-:W-:Y:S01]  /*16ef0*/  UMOV UR22, UR23 ;  /* 0x0000001700167c82 */ /* 0x000fe20008000000 */
[----:B------:R-:W-:Y:S01]  /*16f00*/  UIADD3 UR9, -UR23, URZ, URZ ;  /* 0x0000003f17097290 */ /* 0x000fe2000fffe13f */
[----:B------:R-:W-:Y:S01]  /*16f10*/  VIADD R11, R6, 0x1 ;  /* 0x00000001060b7836 */ /* 0x000fe20000000000 */
[----:B------:R-:W-:-:S02]  /*16f20*/  R2UR UR19, R14 ;  /* 0x000000000e1372ca */ /* 0x000fc400000e0000 */
[----:B------:R-:W-:Y:S01]  /*16f30*/  UIMAD UR9, UR13, UR9, UR7 ;  /* 0x000000090d0972a4 */ /* 0x000fe2000f8e0207 */
[----:B------:R-:W-:Y:S01]  /*16f40*/  R2UR UR13, R8 ;  /* 0x00000000080d72ca */ /* 0x000fe200000e0000 */
[----:B------:R-:W-:Y:S01]  /*16f50*/  @UP0 ULDC UR10, c[0x0][0x39c] ;  /* 0x0000e700000a0ab9 */ /* 0x000fe20000000800 */
[----:B-1----:R-:W-:Y:S01]  /*16f60*/  ISETP.NE.AND P3, PT, R15, R16, PT ;  /* 0x000000100f00720c */ /* 0x002fe20003f65270 */
[----:B------:R-:W-:Y:S01]  /*16f70*/  UIMAD.WIDE.U32 UR10, UR23, UR10, URZ ;  /* 0x0000000a170a72a5 */ /* 0x000fe2000f8e003f */
[----:B------:R-:W-:Y:S01]  /*16f80*/  SEL R10, R13, RZ, P2 ;  /* 0x000000ff0d0a7207 */ /* 0x000fe20001000000 */
[----:B------:R-:W-:Y:S01]  /*16f90*/  @UP0 ULDC UR31, c[0x0][0x3a0] ;  /* 0x0000e800001f0ab9 */ /* 0x000fe20000000800 */
[----:B------:R-:W-:Y:S01]  /*16fa0*/  UIMAD UR20, UR9, UR15, UR20 ;  /* 0x0000000f091472a4 */ /* 0x000fe2000f8e0214 */
[----:B------:R-:W-:Y:S01]  /*16fb0*/  SEL R7, R7, RZ, P5 ;  /* 0x000000ff07077207 */ /* 0x000fe20002800000 */
[----:B------:R-:W-:Y:S02]  /*16fc0*/  @UP0 USHF.R.U32.HI UR22, URZ, UR31, UR11 ;  /* 0x0000001f3f160299 */ /* 0x000fe4000801160b */
[----:B------:R-:W-:Y:S01]  /*16fd0*/  UIMAD UR19, UR19, UR14, UR12 ;  /* 0x0000000e131372a4 */ /* 0x000fe2000f8e020c */
[----:B------:R-:W-:Y:S01]  /*16fe0*/  R2UR UR12, R9 ;  /* 0x00000000090c72ca */ /* 0x000fe200000e0000 */
[----:B------:R-:W-:Y:S01]  /*16ff0*/  UIADD3 UR10, -UR22, URZ, URZ ;  /* 0x0000003f160a7290 */ /* 0x000fe2000fffe13f */
[----:B------:R-:W-:Y:S01]  /*17000*/  R2UR UR11, R2 ;  /* 0x00000000020b72ca */ /* 0x000fe200000e0000 */
[----:B------:R-:W-:Y:S01]  /*17010*/  UIADD3.X UR31, URZ, UR27, URZ, UP2, !UPT ;  /* 0x0000001b3f1f7290 */ /* 0x000fe200097fe43f */
[----:B------:R-:W-:Y:S01]  /*17020*/  @P3 IMAD.MOV R12, RZ, RZ, R8 ;  /* 0x000000ffff0c3224 */ /* 0x000fe200078e0208 */
[----:B------:R-:W-:Y:S01]  /*17030*/  UIMAD UR7, UR25, UR10, UR23 ;  /* 0x0000000a190772a4 */ /* 0x000fe2000f8e0217 */
[----:B------:R-:W-:Y:S01]  /*17040*/  R2UR UR14, R6 ;  /* 0x00000000060e72ca */ /* 0x000fe200000e0000 */
[----:B------:R-:W-:Y:S01]  /*17050*/  UIADD3.X UR25, URZ, UR27, URZ, UP1, !UPT ;  /* 0x0000001b3f197290 */ /* 0x000fe20008ffe43f */
[----:B------:R-:W-:Y:S01]  /*17060*/  SEL R8, RZ, 0x1, P5 ;  /* 0x00000001ff087807 */ /* 0x000fe20002800000 */
[----:B------:R-:W-:Y:S01]  /*17070*/  UIMAD UR21, UR7, UR8, UR21 ;  /* 0x00000008071572a4 */ /* 0x000fe2000f8e0215 */
[C---:B------:R-:W-:Y:S01]  /*17080*/  ISETP.NE.AND P4, PT, R12.reuse, R17, PT ;  /* 0x000000110c00720c */ /* 0x040fe20003f85270 */
[----:B------:R-:W-:Y:S01]  /*17090*/  UPRMT UR7, UR32, 0x5410, URZ ;  /* 0x0000541020077896 */ /* 0x000fe2000800003f */
[----:B------:R-:W-:Y:S01]  /*170a0*/  LOP3.LUT R5, R5, R8, RZ, 0x3c, !PT ;  /* 0x0000000805057212 */ /* 0x000fe200078e3cff */
[----:B------:R-:W-:Y:S01]  /*170b0*/  UIADD3 UR8, UR26, 0x20000, URZ ;  /* 0x000200001a087890 */ /* 0x000fe2000fffe03f */
[----:B------:R-:W-:Y:S01]  /*170c0*/  SEL R9, R15, RZ, P3 ;  /* 0x000000ff0f097207 */ /* 0x000fe20001800000 */
[----:B------:R-:W-:Y:S01]  /*170d0*/  UMOV UR9, UR17 ;  /* 0x0000001100097c82 */ /* 0x000fe20008000000 */
[----:B------:R-:W-:Y:S01]  /*170e0*/  UMOV UR10, UR18 ;  /* 0x00000012000a7c82 */ /* 0x000fe20008000000 */
[----:B------:R-:W-:-:S03]  /*170f0*/  SEL R8, R12, RZ, P4 ;  /* 0x000000ff0c087207 */ /* 0x000fc60002000000 */
[----:B------:R0:W-:Y:S03]  /*17100*/  UTMALDG.5D.IM2COL [UR16], [UR24], UR7 ;  /* 0x00000010180073b4 */ /* 0x0001e60008060007 */
[----:B------:R-:W-:-:S04]  /*17110*/  @P4 IMAD.MOV R11, RZ, RZ, R6 ;  /* 0x000000ffff0b4224 */ /* 0x000fc800078e0206 */
[----:B------:R-:W-:Y:S01]  /*17120*/  IMAD.MOV.U32 R6, RZ, RZ, R11 ;  /* 0x000000ffff067224 */ /* 0x000fe200078e000b */
[----:B------:R0:W-:Y:S02]  /*17130*/  UTMALDG.5D.MULTICAST [UR8], [UR30], UR33, desc[UR28] ;  /* 0x00001c081e0073b4 */ /* 0x0001e40008021821 */
[----:B0-----:R-:W-:Y:S05]  /*17140*/  @P6 BRA `(.L_x_532) ;  /* 0xfffffff800486947 */ /* 0x001fea000383ffff */
.L_x_528:
[----:B------:R-:W-:Y:S05]  /*17150*/  WARPSYNC.ALL ;  /* 0x0000000000007948 */ /* 0x000fea0003800000 */
[----:B------:R-:W-:-:S13]  /*17160*/  ELECT P0, URZ, PT ;  /* 0x00000000003f782f */ /* 0x000fda0003800000 */
[----:B------:R-:W-:Y:S05]  /*17170*/  @!P0 EXIT ;  /* 0x000000000000894d */ /* 0x000fea0003800000 */
[----:B------:R-:W-:-:S04]  /*17180*/  ULOP3.LUT UR6, UR6, 0x2, URZ, 0xfc, !UPT ;  /* 0x0000000206067892 */ /* 0x000fc8000f8efc3f */
[----:B------:R-:W-:-:S06]  /*17190*/  UISETP.NE.AND UP0, UPT, UR6, 0x3, UPT ;  /* 0x000000030600788c */ /* 0x000fcc000bf05270 */
[----:B------:R-:W-:-:S13]  /*171a0*/  PLOP3.LUT P0, PT, PT, PT, UP0, 0x80, 0x0 ;  /* 0x000000000000781c */ /* 0x000fda0003f0f008 */
[----:B------:R-:W-:Y:S05]  /*171b0*/  @!P0 BRA `(.L_x_533) ;  /* 0x0000000000048947 */ /* 0x000fea0003800000 */
[----:B------:R-:W-:Y:S01]  /*171c0*/  BPT.TRAP 0x1 ;  /* 0x000000040000795c */ /* 0x000fe20000300000 */
.L_x_533:
[----:B------:R-:W0:Y:S01]  /*171d0*/  S2UR UR7, SR_CgaCtaId ;  /* 0x00000000000779c3 */ /* 0x000e220000008800 */
[----:B------:R-:W-:Y:S01]  /*171e0*/  ULOP3.LUT UP0, URZ, UR5, 0x4, URZ, 0xc0, !UPT ;  /* 0x00000004053f7892 */ /* 0x000fe2000f80c03f */
[----:B------:R-:W-:Y:S01]  /*171f0*/  UMOV UR6, 0x400 ;  /* 0x0000040000067882 */ /* 0x000fe20000000000 */
[----:B------:R-:W-:Y:S02]  /*17200*/  USHF.L.U32 UR4, UR5, 0x3, URZ ;  /* 0x0000000305047899 */ /* 0x000fe4000800063f */
[----:B------:R-:W-:Y:S02]  /*17210*/  USEL UR8, URZ, 0x1, UP0 ;  /* 0x000000013f087887 */ /* 0x000fe40008000000 */
[----:B------:R-:W-:-:S04]  /*17220*/  ULOP3.LUT UR5, UR5, 0x3, URZ, 0xc0, !UPT ;  /* 0x0000000305057892 */ /* 0x000fc8000f8ec03f */
[----:B------:R-:W-:-:S05]  /*17230*/  IMAD.U32 R0, RZ, RZ, UR8 ;  /* 0x00000008ff007e24 */ /* 0x000fca000f8e00ff */
[----:B------:R-:W-:Y:S01]  /*17240*/  SHF.L.U32 R0, R0, 0x1f, RZ ;  /* 0x0000001f00007819 */ /* 0x000fe200000006ff */
[----:B0-----:R-:W-:Y:S02]  /*17250*/  ULEA UR7, UR7, UR6, 0x18 ;  /* 0x0000000607077291 */ /* 0x001fe4000f8ec03f */
[----:B------:R-:W-:Y:S02]  /*17260*/  ULOP3.LUT UR6, UR4, 0x18, URZ, 0xc0, !UPT ;  /* 0x0000001804067892 */ /* 0x000fe4000f8ec03f */
[----:B------:R-:W-:-:S04]  /*17270*/  UIADD3 UR4, UR7, 0x30020, URZ ;  /* 0x0003002007047890 */ /* 0x000fc8000fffe03f */
[----:B------:R-:W-:-:S12]  /*17280*/  UIADD3 UR6, UR4, UR6, URZ ;  /* 0x0000000604067290 */ /* 0x000fd8000fffe03f */
.L_x_534:
[----:B0-----:R-:W-:-:S04]  /*17290*/  IMAD.U32 R3, RZ, RZ, UR6 ;  /* 0x00000006ff037e24 */ /* 0x001fc8000f8e00ff */
[----:B------:R0:W1:Y:S03]  /*172a0*/  SYNCS.PHASECHK.TRANS64.TRYWAIT P0, [R3+URZ], R0 ;  /* 0x00000000030075a7 */ /* 0x000066000800017f */
[----:B-1----:R-:W-:Y:S05]  /*172b0*/  @!P0 NANOSLEEP.SYNCS 0x989680 ;  /* 0x009896800000895d */ /* 0x002fea0003900000 */
[----:B------:R-:W1:Y:S02]  /*172c0*/  @!P0 SYNCS.PHASECHK.TRANS64 P0, [R3+URZ], R0 ;  /* 0x00000000030085a7 */ /* 0x000e64000800007f */
[----:B-1----:R-:W-:Y:S05]  /*172d0*/  @!P0 BRA `(.L_x_534) ;  /* 0xfffffffc00ec8947 */ /* 0x002fea000383ffff */
[----:B------:R-:W-:-:S04]  /*172e0*/  UIADD3 UR5, UR5, 0x1, URZ ;  /* 0x0000000105057890 */ /* 0x000fc8000fffe03f */
[----:B------:R-:W-:Y:S02]  /*172f0*/  UISETP.EQ.XOR UP0, UPT, UR5, 0x4, !UP0 ;  /* 0x000000040500788c */ /* 0x000fe4000c702a70 */
[----:B------:R-:W-:Y:S02]  /*17300*/  UISETP.NE.AND UP1, UPT, UR5, 0x4, UPT ;  /* 0x000000040500788c */ /* 0x000fe4000bf25270 */
[----:B------:R-:W-:Y:S02]  /*17310*/  USEL UR6, URZ, 0x1, !UP0 ;  /* 0x000000013f067887 */ /* 0x000fe4000c000000 */
[----:B------:R-:W-:-:S04]  /*17320*/  USEL UR5, UR5, URZ, UP1 ;  /* 0x0000003f05057287 */ /* 0x000fc80008800000 */
[----:B0-----:R-:W-:Y:S01]  /*17330*/  IMAD.U32 R0, RZ, RZ, UR6 ;  /* 0x00000006ff007e24 */ /* 0x001fe2000f8e00ff */
[----:B------:R-:W-:-:S04]  /*17340*/  ULEA UR7, UR5, UR4, 0x3 ;  /* 0x0000000405077291 */ /* 0x000fc8000f8e183f */
[----:B------:R-:W-:-:S08]  /*17350*/  SHF.L.U32 R0, R0, 0x1f, RZ ;  /* 0x0000001f00007819 */ /* 0x000fd000000006ff */
.L_x_535:
[----:B0-----:R-:W-:-:S04]  /*17360*/  IMAD.U32 R3, RZ, RZ, UR7 ;  /* 0x00000007ff037e24 */ /* 0x001fc8000f8e00ff */
[----:B------:R0:W1:Y:S03]  /*17370*/  SYNCS.PHASECHK.TRANS64.TRYWAIT P0, [R3+URZ], R0 ;  /* 0x00000000030075a7 */ /* 0x000066000800017f */
[----:B-1----:R-:W-:Y:S05]  /*17380*/  @!P0 NANOSLEEP.SYNCS 0x989680 ;  /* 0x009896800000895d */ /* 0x002fea0003900000 */
[----:B------:R-:W1:Y:S02]  /*17390*/  @!P0 SYNCS.PHASECHK.TRANS64 P0, [R3+URZ], R0 ;  /* 0x00000000030085a7 */ /* 0x000e64000800007f */
[----:B-1----:R-:W-:Y:S05]  /*173a0*/  @!P0 BRA `(.L_x_535) ;  /* 0xfffffffc00ec8947 */ /* 0x002fea000383ffff */
[----:B------:R-:W-:-:S04]  /*173b0*/  UIADD3 UR5, UR5, 0x1, URZ ;  /* 0x0000000105057890 */ /* 0x000fc8000fffe03f */
[----:B------:R-:W-:Y:S02]  /*173c0*/  UISETP.EQ.XOR UP0, UPT, UR5, 0x4, UP0 ;  /* 0x000000040500788c */ /* 0x000fe40008702a70 */
[----:B------:R-:W-:Y:S02]  /*173d0*/  UISETP.NE.AND UP1, UPT, UR5, 0x4, UPT ;  /* 0x000000040500788c */ /* 0x000fe4000bf25270 */
[----:B------:R-:W-:Y:S02]  /*173e0*/  USEL UR6, URZ, 0x1, !UP0 ;  /* 0x000000013f067887 */ /* 0x000fe4000c000000 */
[----:B------:R-:W-:-:S04]  /*173f0*/  USEL UR5, UR5, URZ, UP1 ;  /* 0x0000003f05057287 */ /* 0x000fc80008800000 */
[----:B0-----:R-:W-:Y:S01]  /*17400*/  IMAD.U32 R0, RZ, RZ, UR6 ;  /* 0x00000006ff007e24 */ /* 0x001fe2000f8e00ff */
[----:B------:R-:W-:-:S04]  /*17410*/  ULEA UR7, UR5, UR4, 0x3 ;  /* 0x0000000405077291 */ /* 0x000fc8000f8e183f */
[----:B------:R-:W-:-:S08]  /*17420*/  SHF.L.U32 R0, R0, 0x1f, RZ ;  /* 0x0000001f00007819 */ /* 0x000fd000000006ff */
.L_x_536:
        /* <DEDUP_REMOVED lines=13> */
.L_x_537:
[----:B0-----:R-:W-:-:S04]  /*17500*/  IMAD.U32 R3, RZ, RZ, UR5 ;  /* 0x00000005ff037e24 */ /* 0x001fc8000f8e00ff */
[----:B------:R0:W1:Y:S03]  /*17510*/  SYNCS.PHASECHK.TRANS64.TRYWAIT P0, [R3+URZ], R0 ;  /* 0x00000000030075a7 */ /* 0x000066000800017f */
[----:B-1----:R-:W-:Y:S05]  /*17520*/  @!P0 NANOSLEEP.SYNCS 0x989680 ;  /* 0x009896800000895d */ /* 0x002fea0003900000 */
[----:B------:R-:W1:Y:S02]  /*17530*/  @!P0 SYNCS.PHASECHK.TRANS64 P0, [R3+URZ], R0 ;  /* 0x00000000030085a7 */ /* 0x000e64000800007f */
[----:B-1----:R-:W-:Y:S05]  /*17540*/  @P0 EXIT ;  /* 0x000000000000094d */ /* 0x002fea0003800000 */
[----:B------:R-:W-:Y:S05]  /*17550*/  BRA `(.L_x_537) ;  /* 0xfffffffc00e87947 */ /* 0x000fea000383ffff */
.L_x_538:
[----:B------:R-:W-:-:S00]  /*17560*/  BRA `(.L_x_538) ;  /* 0xfffffffc00fc7947 */ /* 0x000fc0000383ffff */
[----:B------:R-:W-:-:S00]  /*17570*/  NOP ;  /* 0x0000000000007918 */ /* 0x000fc00000000000 */
        /* <DEDUP_REMOVED lines=8> */
.L_x_539:


//--------------------- .nv.shared._ZN7cutlass13device_kernelINS_4conv6kernel13ConvUniversalINS1_16ConvProblemShapeILNS1_8OperatorE0ELi3EEENS1_10collective14CollectiveConvINS1_46MainloopSm90TmaGmmaWarpSpecializedImplicitGemmILS5_0ELi4ELi3EN4cute5tupleIJNSA_1CILi2EEENSC_ILi1EEESE_EEENS1_36KernelImplicitTmaWarpSpecializedSm90ELi1EEENSB_IJNSC_ILi256EEENSC_ILi128EEENSB_IJNSC_ILi32EEEEEEEEENS_10tfloat32_tESN_NSA_8TiledMMAINSA_8MMA_AtomIJNSA_4SM904GMMA30MMA_64x128x8_F32TF32TF32_SS_TNILNSR_7ScaleInE1ELST_1EEEEEENSA_6LayoutINSB_IJSE_SE_SE_EEENSB_IJNSC_ILi0EEESY_SY_EEEEENSB_IJNSA_10UnderscoreES11_S11_EEEEENS7_6detail26Sm90ImplicitGemmTileTraitsINSA_20SM90_TMA_LOAD_IM2COLENSA_14ComposedLayoutINSA_7SwizzleILi3ELi4ELi3EEENSA_18smem_ptr_flag_bitsILi32EEENSW_INSB_IJNSB_IJNSC_ILi8EEESK_EEENSB_IJSK_SE_EEENSB_IJSE_NSC_ILi4EEEEEEEEENSB_IJNSB_IJSK_SI_EEENSB_IJSE_SY_EEENSB_IJSY_NSC_ILi8192EEEEEEEEEEEEEvEENS15_INSA_23SM90_TMA_LOAD_MULTICASTENS17_IS19_S1B_NSW_INSB_IJNSB_IJS1C_NSC_ILi16EEEEEES1E_S1G_EEENSB_IJS1I_S1J_NSB_IJSY_NSC_ILi4096EEEEEEEEEEEEEvEEEENS_8epilogue10collective6detail29Sm90TmaWarpSpecializedAdapterINS22_15DefaultEpilogueISN_NSB_IJNSB_IJllllEEESE_SY_EEES27_NS21_6thread17LinearCombinationISN_Li1EffLNS28_9ScaleType4KindE0ELNS_15FloatRoundStyleE2ESN_EENS_4gemm15EpilogueDefaultEEEEEvvEEEEvNT_6ParamsE --------------------------
	.section	.nv.shared._ZN7cutlass13device_kernelINS_4conv6kernel13ConvUniversalINS1_16ConvProblemShapeILNS1_8OperatorE0ELi3EEENS1_10collective14CollectiveConvINS1_46MainloopSm90TmaGmmaWarpSpecializedImplicitGemmILS5_0ELi4ELi3EN4cute5tupleIJNSA_1CILi2EEENSC_ILi1EEESE_EEENS1_36KernelImplicitTmaWarpSpecializedSm90ELi1EEENSB_IJNSC_ILi256EEENSC_ILi128EEENSB_IJNSC_ILi32EEEEEEEEENS_10tfloat32_tESN_NSA_8TiledMMAINSA_8MMA_AtomIJNSA_4SM904GMMA30MMA_64x128x8_F32TF32TF32_SS_TNILNSR_7ScaleInE1ELST_1EEEEEENSA_6LayoutINSB_IJSE_SE_SE_EEENSB_IJNSC_ILi0EEESY_SY_EEEEENSB_IJNSA_10UnderscoreES11_S11_EEEEENS7_6detail26Sm90ImplicitGemmTileTraitsINSA_20SM90_TMA_LOAD_IM2COLENSA_14ComposedLayoutINSA_7SwizzleILi3ELi4ELi3EEENSA_18smem_ptr_flag_bitsILi32EEENSW_INSB_IJNSB_IJNSC_ILi8EEESK_EEENSB_IJSK_SE_EEENSB_IJSE_NSC_ILi4EEEEEEEEENSB_IJNSB_IJSK_SI_EEENSB_IJSE_SY_EEENSB_IJSY_NSC_ILi8192EEEEEEEEEEEEEvEENS15_INSA_23SM90_TMA_LOAD_MULTICASTENS17_IS19_S1B_NSW_INSB_IJNSB_IJS1C_NSC_ILi16EEEEEES1E_S1G_EEENSB_IJS1I_S1J_NSB_IJSY_NSC_ILi4096EEEEEEEEEEEEEvEEEENS_8epilogue10collective6detail29Sm90TmaWarpSpecializedAdapterINS22_15DefaultEpilogueISN_NSB_IJNSB_IJllllEEESE_SY_EEES27_NS21_6thread17LinearCombinationISN_Li1EffLNS28_9ScaleType4KindE0ELNS_15FloatRoundStyleE2ESN_EENS_4gemm15EpilogueDefaultEEEEEvvEEEEvNT_6ParamsE,"aw",@nobits
	.sectionflags	@""
	.align	16
	.zero		1024


//--------------------- .nv.shared.reserved.0     --------------------------
	.section	.nv.shared.reserved.0,"aw",@nobits
	.weak		__nv_reservedSMEM_offset_0_alias
	.size		__nv_reservedSMEM_offset_0_alias, 0, 0
	.other		__nv_reservedSMEM_offset_0_alias,@"STO_CUDA_RESERVED_SHARED STV_DEFAULT"
__nv_reservedSMEM_offset_0_alias:
	.zero		0


//--------------------- .nv.global                --------------------------
	.section	.nv.global,"aw",@nobits
.nv.global:
	.type		_ZN39_INTERNAL_00f43b06_4_k_cu_08499829_36044cute1_E,@object
	.size		_ZN39_INTERNAL_00f43b06_4_k_cu_08499829_36044cute1_E,(_ZN39_INTERNAL_00f43b06_4_k_cu_08499829_36044cuda3std3__45__cpo6cbeginE - _ZN39_INTERNAL_00f43b06_4_k_cu_08499829_36044cute1_E)
_ZN39_INTERNAL_00f43b06_4_k_cu_08499829_36044cute1_E:
	.zero		1
	.type		_ZN39_INTERNAL_00f43b06_4_k_cu_08499829_36044cuda3std3__45__cpo6cbeginE,@object
	.size		_ZN39_INTERNAL_00f43b06_4_k_cu_08499829_36044cuda3std3__45__cpo6cbeginE,(_ZN39_INTERNAL_00f43b06_4_k_cu_08499829_36044cuda3std3__48in_placeE - _ZN39_INTERNAL_00f43b06_4_k_cu_08499829_36044cuda3std3__45__cpo6cbeginE)
_ZN39_INTERNAL_00f43b06_4_k_cu_08499829_36044cuda3std3__45__cpo6cbeginE:
	.zero		1
	.type		_ZN39_INTERNAL_00f43b06_4_k_cu_08499829_36044cuda3std3__48in_placeE,@object
	.size		_ZN39_INTERNAL_00f43b06_4_k_cu_08499829_36044cuda3std3__48in_placeE,(_ZN39_INTERNAL_00f43b06_4_k_cu_08499829_36044cuda3std6ranges3__45__cpo9iter_moveE - _ZN39_INTERNAL_00f43b06_4_k_cu_08499829_36044cuda3std3__48in_placeE)
_ZN39_INTERNAL_00f43b06_4_k_cu_08499829_36044cuda3std3__48in_placeE:
	.zero		1
	.type		_ZN39_INTERNAL_00f43b06_4_k_cu_08499829_36044cuda3std6ranges3__45__cpo9iter_moveE,@object
	.size		_ZN39_INTERNAL_00f43b06_4_k_cu_08499829_36044cuda3std6ranges3__45__cpo9iter_moveE,(_ZN39_INTERNAL_00f43b06_4_k_cu_08499829_36044cuda3std3__45__cpo5beginE - _ZN39_INTERNAL_00f43b06_4_k_cu_08499829_36044cuda3std6ranges3__45__cpo9iter_moveE)
_ZN39_INTERNAL_00f43b06_4_k_cu_08499829_36044cuda3std6ranges3__45__cpo9iter_moveE:
	.zero		1
	.type		_ZN39_INTERNAL_00f43b06_4_k_cu_08499829_36044cuda3std3__45__cpo5beginE,@object
	.size		_ZN39_INTERNAL_00f43b06_4_k_cu_08499829_36044cuda3std3__45__cpo5beginE,(_ZN39_INTERNAL_00f43b06_4_k_cu_08499829_36044cuda3std3__441_GLOBAL__N__00f43b06_4_k_cu_08499829_36046ignoreE - _ZN39_INTERNAL_00f43b06_4_k_cu_08499829_36044cuda3std3__45__cpo5beginE)
_ZN39_INTERNAL_00f43b06_4_k_cu_08499829_36044cuda3std3__45__cpo5beginE:
	.zero		1
	.type		_ZN39_INTERNAL_00f43b06_4_k_cu_08499829_36044cuda3std3__441_GLOBAL__N__00f43b06_4_k_cu_08499829_36046ignoreE,@object
	.size		_ZN39_INTERNAL_00f43b06_4_k_cu_08499829_36044cuda3std3__441_GLOBAL__N__00f43b06_4_k_cu_08499829_36046ignoreE,(_ZN39_INTERNAL_00f43b06_4_k_cu_08499829_36044cute7productE - _ZN39_INTERNAL_00f43b06_4_k_cu_08499829_36044cuda3std3__441_GLOBAL__N__00f43b06_4_k_cu_08499829_36046ignoreE)
_ZN39_INTERNAL_00f43b06_4_k_cu_08499829_36044cuda3std3__441_GLOBAL__N__00f43b06_4_k_cu_08499829_36046ignoreE:
	.zero		1
	.type		_ZN39_INTERNAL_00f43b06_4_k_cu_08499829_36044cute7productE,@object
	.size		_ZN39_INTERNAL_00f43b06_4_k_cu_08499829_36044cute7productE,(_ZN39_INTERNAL_00f43b06_4_k_cu_08499829_36044cuda3std3__45__cpo3endE - _ZN39_INTERNAL_00f43b06_4_k_cu_08499829_36044cute7productE)
_ZN39_INTERNAL_00f43b06_4_k_cu_08499829_36044cute7productE:
	.zero		1
	.type		_ZN39_INTERNAL_00f43b06_4_k_cu_08499829_36044cuda3std3__45__cpo3endE,@object
	.size		_ZN39_INTERNAL_00f43b06_4_k_cu_08499829_36044cuda3std3__45__cpo3endE,(_ZN39_INTERNAL_00f43b06_4_k_cu_08499829_36044cuda3std3__419piecewise_constructE - _ZN39_INTERNAL_00f43b06_4_k_cu_08499829_36044cuda3std3__45__cpo3endE)
_ZN39_INTERNAL_00f43b06_4_k_cu_08499829_36044cuda3std3__45__cpo3endE:
	.zero		1
	.type		_ZN39_INTERNAL_00f43b06_4_k_cu_08499829_36044cuda3std3__419piecewise_constructE,@object
	.size		_ZN39_INTERNAL_00f43b06_4_k_cu_08499829_36044cuda3std3__419piecewise_constructE,(_ZN39_INTERNAL_00f43b06_4_k_cu_08499829_36044cuda3std3__45__cpo4cendE - _ZN39_INTERNAL_00f43b06_4_k_cu_08499829_36044cuda3std3__419piecewise_constructE)
_ZN39_INTERNAL_00f43b06_4_k_cu_08499829_36044cuda3std3__419piecewise_constructE:
	.zero		1
	.type		_ZN39_INTERNAL_00f43b06_4_k_cu_08499829_36044cuda3std3__45__cpo4cendE,@object
	.size		_ZN39_INTERNAL_00f43b06_4_k_cu_08499829_36044cuda3std3__45__cpo4cendE,(_ZN39_INTERNAL_00f43b06_4_k_cu_08499829_36044cuda3std6ranges3__45__cpo4swapE - _ZN39_INTERNAL_00f43b06_4_k_cu_08499829_36044cuda3std3__45__cpo4cendE)
_ZN39_INTERNAL_00f43b06_4_k_cu_08499829_36044cuda3std3__45__cpo4cendE:
	.zero		1
	.type		_ZN39_INTERNAL_00f43b06_4_k_cu_08499829_36044cuda3std6ranges3__45__cpo4swapE,@object
	.size		_ZN39_INTERNAL_00f43b06_4_k_cu_08499829_36044cuda3std6ranges3__45__cpo4swapE,(.L_7 - _ZN39_INTERNAL_00f43b06_4_k_cu_08499829_36044cuda3std6ranges3__45__cpo4swapE)
_ZN39_INTERNAL_00f43b06_4_k_cu_08499829_36044cuda3std6ranges3__45__cpo4swapE:
	.zero		1
.L_7:


//--------------------- .nv.constant0._ZN7cutlass13device_kernelINS_4conv6kernel13ConvUniversalINS1_16ConvProblemShapeILNS1_8OperatorE0ELi3EEENS1_10collective14CollectiveConvINS1_46MainloopSm90TmaGmmaWarpSpecializedImplicitGemmILS5_0ELi4ELi3EN4cute5tupleIJNSA_1CILi2EEENSC_ILi1EEESE_EEENS1_36KernelImplicitTmaWarpSpecializedSm90ELi1EEENSB_IJNSC_ILi256EEENSC_ILi128EEENSB_IJNSC_ILi32EEEEEEEEENS_10tfloat32_tESN_NSA_8TiledMMAINSA_8MMA_AtomIJNSA_4SM904GMMA30MMA_64x128x8_F32TF32TF32_SS_TNILNSR_7ScaleInE1ELST_1EEEEEENSA_6LayoutINSB_IJSE_SE_SE_EEENSB_IJNSC_ILi0EEESY_SY_EEEEENSB_IJNSA_10UnderscoreES11_S11_EEEEENS7_6detail26Sm90ImplicitGemmTileTraitsINSA_20SM90_TMA_LOAD_IM2COLENSA_14ComposedLayoutINSA_7SwizzleILi3ELi4ELi3EEENSA_18smem_ptr_flag_bitsILi32EEENSW_INSB_IJNSB_IJNSC_ILi8EEESK_EEENSB_IJSK_SE_EEENSB_IJSE_NSC_ILi4EEEEEEEEENSB_IJNSB_IJSK_SI_EEENSB_IJSE_SY_EEENSB_IJSY_NSC_ILi8192EEEEEEEEEEEEEvEENS15_INSA_23SM90_TMA_LOAD_MULTICASTENS17_IS19_S1B_NSW_INSB_IJNSB_IJS1C_NSC_ILi16EEEEEES1E_S1G_EEENSB_IJS1I_S1J_NSB_IJSY_NSC_ILi4096EEEEEEEEEEEEEvEEEENS_8epilogue10collective6detail29Sm90TmaWarpSpecializedAdapterINS22_15DefaultEpilogueISN_NSB_IJNSB_IJllllEEESE_SY_EEES27_NS21_6thread17LinearCombinationISN_Li1EffLNS28_9ScaleType4KindE0ELNS_15FloatRoundStyleE2ESN_EENS_4gemm15EpilogueDefaultEEEEEvvEEEEvNT_6ParamsE --------------------------
	.section	.nv.constant0._ZN7cutlass13device_kernelINS_4conv6kernel13ConvUniversalINS1_16ConvProblemShapeILNS1_8OperatorE0ELi3EEENS1_10collective14CollectiveConvINS1_46MainloopSm90TmaGmmaWarpSpecializedImplicitGemmILS5_0ELi4ELi3EN4cute5tupleIJNSA_1CILi2EEENSC_ILi1EEESE_EEENS1_36KernelImplicitTmaWarpSpecializedSm90ELi1EEENSB_IJNSC_ILi256EEENSC_ILi128EEENSB_IJNSC_ILi32EEEEEEEEENS_10tfloat32_tESN_NSA_8TiledMMAINSA_8MMA_AtomIJNSA_4SM904GMMA30MMA_64x128x8_F32TF32TF32_SS_TNILNSR_7ScaleInE1ELST_1EEEEEENSA_6LayoutINSB_IJSE_SE_SE_EEENSB_IJNSC_ILi0EEESY_SY_EEEEENSB_IJNSA_10UnderscoreES11_S11_EEEEENS7_6detail26Sm90ImplicitGemmTileTraitsINSA_20SM90_TMA_LOAD_IM2COLENSA_14ComposedLayoutINSA_7SwizzleILi3ELi4ELi3EEENSA_18smem_ptr_flag_bitsILi32EEENSW_INSB_IJNSB_IJNSC_ILi8EEESK_EEENSB_IJSK_SE_EEENSB_IJSE_NSC_ILi4EEEEEEEEENSB_IJNSB_IJSK_SI_EEENSB_IJSE_SY_EEENSB_IJSY_NSC_ILi8192EEEEEEEEEEEEEvEENS15_INSA_23SM90_TMA_LOAD_MULTICASTENS17_IS19_S1B_NSW_INSB_IJNSB_IJS1C_NSC_ILi16EEEEEES1E_S1G_EEENSB_IJS1I_S1J_NSB_IJSY_NSC_ILi4096EEEEEEEEEEEEEvEEEENS_8epilogue10collective6detail29Sm90TmaWarpSpecializedAdapterINS22_15DefaultEpilogueISN_NSB_IJNSB_IJllllEEESE_SY_EEES27_NS21_6thread17LinearCombinationISN_Li1EffLNS28_9ScaleType4KindE0ELNS_15FloatRoundStyleE2ESN_EENS_4gemm15EpilogueDefaultEEEEEvvEEEEvNT_6ParamsE,"a",@progbits
	.sectionflags	@""
	.align	4
.nv.constant0._ZN7cutlass13device_kernelINS_4conv6kernel13ConvUniversalINS1_16ConvProblemShapeILNS1_8OperatorE0ELi3EEENS1_10collective14CollectiveConvINS1_46MainloopSm90TmaGmmaWarpSpecializedImplicitGemmILS5_0ELi4ELi3EN4cute5tupleIJNSA_1CILi2EEENSC_ILi1EEESE_EEENS1_36KernelImplicitTmaWarpSpecializedSm90ELi1EEENSB_IJNSC_ILi256EEENSC_ILi128EEENSB_IJNSC_ILi32EEEEEEEEENS_10tfloat32_tESN_NSA_8TiledMMAINSA_8MMA_AtomIJNSA_4SM904GMMA30MMA_64x128x8_F32TF32TF32_SS_TNILNSR_7ScaleInE1ELST_1EEEEEENSA_6LayoutINSB_IJSE_SE_SE_EEENSB_IJNSC_ILi0EEESY_SY_EEEEENSB_IJNSA_10UnderscoreES11_S11_EEEEENS7_6detail26Sm90ImplicitGemmTileTraitsINSA_20SM90_TMA_LOAD_IM2COLENSA_14ComposedLayoutINSA_7SwizzleILi3ELi4ELi3EEENSA_18smem_ptr_flag_bitsILi32EEENSW_INSB_IJNSB_IJNSC_ILi8EEESK_EEENSB_IJSK_SE_EEENSB_IJSE_NSC_ILi4EEEEEEEEENSB_IJNSB_IJSK_SI_EEENSB_IJSE_SY_EEENSB_IJSY_NSC_ILi8192EEEEEEEEEEEEEvEENS15_INSA_23SM90_TMA_LOAD_MULTICASTENS17_IS19_S1B_NSW_INSB_IJNSB_IJS1C_NSC_ILi16EEEEEES1E_S1G_EEENSB_IJS1I_S1J_NSB_IJSY_NSC_ILi4096EEEEEEEEEEEEEvEEEENS_8epilogue10collective6detail29Sm90TmaWarpSpecializedAdapterINS22_15DefaultEpilogueISN_NSB_IJNSB_IJllllEEESE_SY_EEES27_NS21_6thread17LinearCombinationISN_Li1EffLNS28_9ScaleType4KindE0ELNS_15FloatRoundStyleE2ESN_EENS_4gemm15EpilogueDefaultEEEEEvvEEEEvNT_6ParamsE:
	.zero		1664


//--------------------- SYMBOLS --------------------------

	.type		.nv.reservedSmem.offset0,@object
	.size		.nv.reservedSmem.offset0,0x4
